	.target	sm_100a

	.elftype	@"ET_EXEC"


//--------------------- .note.nv.tkinfo           --------------------------
	.section	.note.nv.tkinfo,"",@"SHT_NOTE"
	.sectionflags	@"SHF_NOTE_NV_TKINFO"
	.tkinfo
        /*0018*/ 	.word	0x00000002
        /*0030*/ 	.string	""
        /*0030*/ 	.string	"ptxas"
        /*0030*/ 	.string	"Cuda compilation tools, release 13.0, V13.0.88"
        /*0030*/ 	.string	"Build cuda_13.0.r13.0/compiler.36424714_0"
        /*0030*/ 	.string	"-arch sm_100a -m 64 "



//--------------------- .note.nv.cuinfo           --------------------------
	.section	.note.nv.cuinfo,"",@"SHT_NOTE"
	.sectionflags	@"SHF_NOTE_NV_CUINFO"
        /*0018*/ 	.short	0x0002
        /*001a*/ 	.short	0x0064
        /*001c*/ 	.short	0x0082
	.zero		2


//--------------------- .nv.info                  --------------------------
	.section	.nv.info,"",@"SHT_CUDA_INFO"
	.align	4


	//----- nvinfo : EIATTR_REGCOUNT
	.align		4
        /*0000*/ 	.byte	0x04, 0x2f
        /*0002*/ 	.short	(.L_19 - .L_18)
	.align		4
.L_18:
        /*0004*/ 	.word	index@(_ZN7cutlass13device_kernelINS_4gemm6kernel13GemmUniversalIN4cute5tupleIJiiiiEEENS1_10collective13CollectiveMmaINS1_46MainloopSm100TmaUmmaWarpSpecializedBlockScaledILi5ELi2ELi2ENS5_IJNS4_1CILi1EEENSA_ILi8EEESB_EEEEENS5_IJNSA_ILi128EEESF_NSA_ILi256EEEEEENS5_IJNS_12float_e2m1_tENS_13float_ue4m3_tEEEENS5_IJNS5_IJlSB_lEEENS4_6LayoutINS5_IJNS5_IJNS5_IJNSA_ILi32EEENSA_ILi4EEEEEEiEEENS5_IJNS5_IJNSA_ILi16EEESO_EEEiEEENS5_IJSB_iEEEEEENS5_IJST_NS5_IJNS5_IJNSA_ILi0EEESB_EEENSA_ILi512EEEEEENS5_IJSW_iEEEEEEEEEEESK_S13_NS4_8TiledMMAINS4_8MMA_AtomIJNS4_17SM100_MMA_MXF4_SSISI_SI_fSJ_Li128ELi128ELi16ELNS4_4UMMA5MajorE0ELS18_0ELNS17_7ScaleInE0ELS19_0EEEEEENSM_INS5_IJSB_SB_SB_EEENS5_IJSW_SW_SW_EEEEENS5_IJNS4_10UnderscoreES1F_S1F_EEEEENS5_IJNS4_23SM90_TMA_LOAD_MULTICASTES1I_EEENS5_IJNS4_14ComposedLayoutINS4_7SwizzleILi3ELi4ELi3EEENS4_18smem_ptr_flag_bitsILi4EEENSM_INS5_IJSC_SG_EEENS5_IJSG_SB_EEEEEEENSM_INS5_IJNS5_IJNS5_IJSP_SB_EEESS_EEESB_NS5_IJSB_SO_EEEEEENS5_IJNS5_IJNS5_IJSS_SY_EEESX_EEESW_NS5_IJSO_SY_EEEEEEEEEEEvNS4_8identityENS5_IJNS4_13SM90_TMA_LOADES24_EEES22_vS23_EENS_8epilogue10collective18CollectiveEpilogueINS27_23Sm100TmaWarpSpecializedILi4ELi2ELi32ELb1ELb0EEEJSH_NS5_IJNSM_ISF_SB_EENSM_ISN_SB_EEEEENS_10bfloat16_tESL_S2F_SL_NS27_6fusion15FusionCallbacksIS2B_NS2G_17LinearCombinationIS2F_fS2F_fLNS_15FloatRoundStyleE2EEESH_S2E_JEEENS4_5SM1004TMEM4LOAD26SM100_TMEM_LOAD_32dp32b32xES24_NS1K_INS1L_ILi2ELi4ELi3EEENS1N_ILi16EEENSM_INS5_IJSC_SN_EEENS5_IJSN_SB_EEEEEEENS4_39AutoVectorizingCopyWithAssumedAlignmentILi128EEENS4_14SM90_TMA_STOREES2V_S2X_S2X_EEEvvEEEEvNT_6ParamsE)
        /*0008*/ 	.word	0x0000006e


	//----- nvinfo : EIATTR_FRAME_SIZE
	.align		4
.L_19:
        /*000c*/ 	.byte	0x04, 0x11
        /*000e*/ 	.short	(.L_21 - .L_20)
	.align		4
.L_20:
        /*0010*/ 	.word	index@($__internal_2_$__cuda_sm10x_tcgen05_guardrail_trap_unallocated_columns_being_dealloced)
        /*0014*/ 	.word	0x00000000


	//----- nvinfo : EIATTR_FRAME_SIZE
	.align		4
.L_21:
        /*0018*/ 	.byte	0x04, 0x11
        /*001a*/ 	.short	(.L_23 - .L_22)
	.align		4
.L_22:
        /*001c*/ 	.word	index@($__internal_1_$__cuda_sm10x_tcgen05_guardrail_trap_phase_invalid_during_alloc)
        /*0020*/ 	.word	0x00000000


	//----- nvinfo : EIATTR_FRAME_SIZE
	.align		4
.L_23:
        /*0024*/ 	.byte	0x04, 0x11
        /*0026*/ 	.short	(.L_25 - .L_24)
	.align		4
.L_24:
        /*0028*/ 	.word	index@($__internal_0_$__cuda_sm10x_tcgen05_guardrail_trap_col_being_dealloced_not_returned_by_alloc)
        /*002c*/ 	.word	0x00000000


	//----- nvinfo : EIATTR_FRAME_SIZE
	.align		4
.L_25:
        /*0030*/ 	.byte	0x04, 0x11
        /*0032*/ 	.short	(.L_27 - .L_26)
	.align		4
.L_26:
        /*0034*/ 	.word	index@(_ZN7cutlass13device_kernelINS_4gemm6kernel13GemmUniversalIN4cute5tupleIJiiiiEEENS1_10collective13CollectiveMmaINS1_46MainloopSm100TmaUmmaWarpSpecializedBlockScaledILi5ELi2ELi2ENS5_IJNS4_1CILi1EEENSA_ILi8EEESB_EEEEENS5_IJNSA_ILi128EEESF_NSA_ILi256EEEEEENS5_IJNS_12float_e2m1_tENS_13float_ue4m3_tEEEENS5_IJNS5_IJlSB_lEEENS4_6LayoutINS5_IJNS5_IJNS5_IJNSA_ILi32EEENSA_ILi4EEEEEEiEEENS5_IJNS5_IJNSA_ILi16EEESO_EEEiEEENS5_IJSB_iEEEEEENS5_IJST_NS5_IJNS5_IJNSA_ILi0EEESB_EEENSA_ILi512EEEEEENS5_IJSW_iEEEEEEEEEEESK_S13_NS4_8TiledMMAINS4_8MMA_AtomIJNS4_17SM100_MMA_MXF4_SSISI_SI_fSJ_Li128ELi128ELi16ELNS4_4UMMA5MajorE0ELS18_0ELNS17_7ScaleInE0ELS19_0EEEEEENSM_INS5_IJSB_SB_SB_EEENS5_IJSW_SW_SW_EEEEENS5_IJNS4_10UnderscoreES1F_S1F_EEEEENS5_IJNS4_23SM90_TMA_LOAD_MULTICASTES1I_EEENS5_IJNS4_14ComposedLayoutINS4_7SwizzleILi3ELi4ELi3EEENS4_18smem_ptr_flag_bitsILi4EEENSM_INS5_IJSC_SG_EEENS5_IJSG_SB_EEEEEEENSM_INS5_IJNS5_IJNS5_IJSP_SB_EEESS_EEESB_NS5_IJSB_SO_EEEEEENS5_IJNS5_IJNS5_IJSS_SY_EEESX_EEESW_NS5_IJSO_SY_EEEEEEEEEEEvNS4_8identityENS5_IJNS4_13SM90_TMA_LOADES24_EEES22_vS23_EENS_8epilogue10collective18CollectiveEpilogueINS27_23Sm100TmaWarpSpecializedILi4ELi2ELi32ELb1ELb0EEEJSH_NS5_IJNSM_ISF_SB_EENSM_ISN_SB_EEEEENS_10bfloat16_tESL_S2F_SL_NS27_6fusion15FusionCallbacksIS2B_NS2G_17LinearCombinationIS2F_fS2F_fLNS_15FloatRoundStyleE2EEESH_S2E_JEEENS4_5SM1004TMEM4LOAD26SM100_TMEM_LOAD_32dp32b32xES24_NS1K_INS1L_ILi2ELi4ELi3EEENS1N_ILi16EEENSM_INS5_IJSC_SN_EEENS5_IJSN_SB_EEEEEEENS4_39AutoVectorizingCopyWithAssumedAlignmentILi128EEENS4_14SM90_TMA_STOREES2V_S2X_S2X_EEEvvEEEEvNT_6ParamsE)
        /*0038*/ 	.word	0x00000000


	//----- nvinfo : EIATTR_MIN_STACK_SIZE
	.align		4
.L_27:
        /*003c*/ 	.byte	0x04, 0x12
        /*003e*/ 	.short	(.L_29 - .L_28)
	.align		4
.L_28:
        /*0040*/ 	.word	index@(_ZN7cutlass13device_kernelINS_4gemm6kernel13GemmUniversalIN4cute5tupleIJiiiiEEENS1_10collective13CollectiveMmaINS1_46MainloopSm100TmaUmmaWarpSpecializedBlockScaledILi5ELi2ELi2ENS5_IJNS4_1CILi1EEENSA_ILi8EEESB_EEEEENS5_IJNSA_ILi128EEESF_NSA_ILi256EEEEEENS5_IJNS_12float_e2m1_tENS_13float_ue4m3_tEEEENS5_IJNS5_IJlSB_lEEENS4_6LayoutINS5_IJNS5_IJNS5_IJNSA_ILi32EEENSA_ILi4EEEEEEiEEENS5_IJNS5_IJNSA_ILi16EEESO_EEEiEEENS5_IJSB_iEEEEEENS5_IJST_NS5_IJNS5_IJNSA_ILi0EEESB_EEENSA_ILi512EEEEEENS5_IJSW_iEEEEEEEEEEESK_S13_NS4_8TiledMMAINS4_8MMA_AtomIJNS4_17SM100_MMA_MXF4_SSISI_SI_fSJ_Li128ELi128ELi16ELNS4_4UMMA5MajorE0ELS18_0ELNS17_7ScaleInE0ELS19_0EEEEEENSM_INS5_IJSB_SB_SB_EEENS5_IJSW_SW_SW_EEEEENS5_IJNS4_10UnderscoreES1F_S1F_EEEEENS5_IJNS4_23SM90_TMA_LOAD_MULTICASTES1I_EEENS5_IJNS4_14ComposedLayoutINS4_7SwizzleILi3ELi4ELi3EEENS4_18smem_ptr_flag_bitsILi4EEENSM_INS5_IJSC_SG_EEENS5_IJSG_SB_EEEEEEENSM_INS5_IJNS5_IJNS5_IJSP_SB_EEESS_EEESB_NS5_IJSB_SO_EEEEEENS5_IJNS5_IJNS5_IJSS_SY_EEESX_EEESW_NS5_IJSO_SY_EEEEEEEEEEEvNS4_8identityENS5_IJNS4_13SM90_TMA_LOADES24_EEES22_vS23_EENS_8epilogue10collective18CollectiveEpilogueINS27_23Sm100TmaWarpSpecializedILi4ELi2ELi32ELb1ELb0EEEJSH_NS5_IJNSM_ISF_SB_EENSM_ISN_SB_EEEEENS_10bfloat16_tESL_S2F_SL_NS27_6fusion15FusionCallbacksIS2B_NS2G_17LinearCombinationIS2F_fS2F_fLNS_15FloatRoundStyleE2EEESH_S2E_JEEENS4_5SM1004TMEM4LOAD26SM100_TMEM_LOAD_32dp32b32xES24_NS1K_INS1L_ILi2ELi4ELi3EEENS1N_ILi16EEENSM_INS5_IJSC_SN_EEENS5_IJSN_SB_EEEEEEENS4_39AutoVectorizingCopyWithAssumedAlignmentILi128EEENS4_14SM90_TMA_STOREES2V_S2X_S2X_EEEvvEEEEvNT_6ParamsE)
        /*0044*/ 	.word	0x00000000
.L_29:


//--------------------- .nv.compat                --------------------------
	.section	.nv.compat,"",@"SHT_CUDA_COMPAT_INFO"
	.align	4
        /*0000*/ 	.byte	0x02, 0x09, 0x01, 0x00, 0x02, 0x02, 0x02, 0x00, 0x02, 0x05, 0x05, 0x00, 0x03, 0x07, 0x01, 0x01
        /*0010*/ 	.byte	0x02, 0x03, 0x01, 0x00, 0x02, 0x06, 0x01, 0x00, 0x04, 0x0b, 0x08, 0x00, 0x09, 0x00, 0x00, 0x00
        /*0020*/ 	.byte	0x00, 0x00, 0x00, 0x00


//--------------------- .nv.info._ZN7cutlass13device_kernelINS_4gemm6kernel13GemmUniversalIN4cute5tupleIJiiiiEEENS1_10collective13CollectiveMmaINS1_46MainloopSm100TmaUmmaWarpSpecializedBlockScaledILi5ELi2ELi2ENS5_IJNS4_1CILi1EEENSA_ILi8EEESB_EEEEENS5_IJNSA_ILi128EEESF_NSA_ILi256EEEEEENS5_IJNS_12float_e2m1_tENS_13float_ue4m3_tEEEENS5_IJNS5_IJlSB_lEEENS4_6LayoutINS5_IJNS5_IJNS5_IJNSA_ILi32EEENSA_ILi4EEEEEEiEEENS5_IJNS5_IJNSA_ILi16EEESO_EEEiEEENS5_IJSB_iEEEEEENS5_IJST_NS5_IJNS5_IJNSA_ILi0EEESB_EEENSA_ILi512EEEEEENS5_IJSW_iEEEEEEEEEEESK_S13_NS4_8TiledMMAINS4_8MMA_AtomIJNS4_17SM100_MMA_MXF4_SSISI_SI_fSJ_Li128ELi128ELi16ELNS4_4UMMA5MajorE0ELS18_0ELNS17_7ScaleInE0ELS19_0EEEEEENSM_INS5_IJSB_SB_SB_EEENS5_IJSW_SW_SW_EEEEENS5_IJNS4_10UnderscoreES1F_S1F_EEEEENS5_IJNS4_23SM90_TMA_LOAD_MULTICASTES1I_EEENS5_IJNS4_14ComposedLayoutINS4_7SwizzleILi3ELi4ELi3EEENS4_18smem_ptr_flag_bitsILi4EEENSM_INS5_IJSC_SG_EEENS5_IJSG_SB_EEEEEEENSM_INS5_IJNS5_IJNS5_IJSP_SB_EEESS_EEESB_NS5_IJSB_SO_EEEEEENS5_IJNS5_IJNS5_IJSS_SY_EEESX_EEESW_NS5_IJSO_SY_EEEEEEEEEEEvNS4_8identityENS5_IJNS4_13SM90_TMA_LOADES24_EEES22_vS23_EENS_8epilogue10collective18CollectiveEpilogueINS27_23Sm100TmaWarpSpecializedILi4ELi2ELi32ELb1ELb0EEEJSH_NS5_IJNSM_ISF_SB_EENSM_ISN_SB_EEEEENS_10bfloat16_tESL_S2F_SL_NS27_6fusion15FusionCallbacksIS2B_NS2G_17LinearCombinationIS2F_fS2F_fLNS_15FloatRoundStyleE2EEESH_S2E_JEEENS4_5SM1004TMEM4LOAD26SM100_TMEM_LOAD_32dp32b32xES24_NS1K_INS1L_ILi2ELi4ELi3EEENS1N_ILi16EEENSM_INS5_IJSC_SN_EEENS5_IJSN_SB_EEEEEEENS4_39AutoVectorizingCopyWithAssumedAlignmentILi128EEENS4_14SM90_TMA_STOREES2V_S2X_S2X_EEEvvEEEEvNT_6ParamsE --------------------------
	.section	.nv.info._ZN7cutlass13device_kernelINS_4gemm6kernel13GemmUniversalIN4cute5tupleIJiiiiEEENS1_10collective13CollectiveMmaINS1_46MainloopSm100TmaUmmaWarpSpecializedBlockScaledILi5ELi2ELi2ENS5_IJNS4_1CILi1EEENSA_ILi8EEESB_EEEEENS5_IJNSA_ILi128EEESF_NSA_ILi256EEEEEENS5_IJNS_12float_e2m1_tENS_13float_ue4m3_tEEEENS5_IJNS5_IJlSB_lEEENS4_6LayoutINS5_IJNS5_IJNS5_IJNSA_ILi32EEENSA_ILi4EEEEEEiEEENS5_IJNS5_IJNSA_ILi16EEESO_EEEiEEENS5_IJSB_iEEEEEENS5_IJST_NS5_IJNS5_IJNSA_ILi0EEESB_EEENSA_ILi512EEEEEENS5_IJSW_iEEEEEEEEEEESK_S13_NS4_8TiledMMAINS4_8MMA_AtomIJNS4_17SM100_MMA_MXF4_SSISI_SI_fSJ_Li128ELi128ELi16ELNS4_4UMMA5MajorE0ELS18_0ELNS17_7ScaleInE0ELS19_0EEEEEENSM_INS5_IJSB_SB_SB_EEENS5_IJSW_SW_SW_EEEEENS5_IJNS4_10UnderscoreES1F_S1F_EEEEENS5_IJNS4_23SM90_TMA_LOAD_MULTICASTES1I_EEENS5_IJNS4_14ComposedLayoutINS4_7SwizzleILi3ELi4ELi3EEENS4_18smem_ptr_flag_bitsILi4EEENSM_INS5_IJSC_SG_EEENS5_IJSG_SB_EEEEEEENSM_INS5_IJNS5_IJNS5_IJSP_SB_EEESS_EEESB_NS5_IJSB_SO_EEEEEENS5_IJNS5_IJNS5_IJSS_SY_EEESX_EEESW_NS5_IJSO_SY_EEEEEEEEEEEvNS4_8identityENS5_IJNS4_13SM90_TMA_LOADES24_EEES22_vS23_EENS_8epilogue10collective18CollectiveEpilogueINS27_23Sm100TmaWarpSpecializedILi4ELi2ELi32ELb1ELb0EEEJSH_NS5_IJNSM_ISF_SB_EENSM_ISN_SB_EEEEENS_10bfloat16_tESL_S2F_SL_NS27_6fusion15FusionCallbacksIS2B_NS2G_17LinearCombinationIS2F_fS2F_fLNS_15FloatRoundStyleE2EEESH_S2E_JEEENS4_5SM1004TMEM4LOAD26SM100_TMEM_LOAD_32dp32b32xES24_NS1K_INS1L_ILi2ELi4ELi3EEENS1N_ILi16EEENSM_INS5_IJSC_SN_EEENS5_IJSN_SB_EEEEEEENS4_39AutoVectorizingCopyWithAssumedAlignmentILi128EEENS4_14SM90_TMA_STOREES2V_S2X_S2X_EEEvvEEEEvNT_6ParamsE,"",@"SHT_CUDA_INFO"
	.sectionflags	@""
	.align	4


	//----- nvinfo : EIATTR_CUDA_API_VERSION
	.align		4
        /*0000*/ 	.byte	0x04, 0x37
        /*0002*/ 	.short	(.L_31 - .L_30)
.L_30:
        /*0004*/ 	.word	0x00000082


	//----- nvinfo : EIATTR_KPARAM_INFO
	.align		4
.L_31:
        /*0008*/ 	.byte	0x04, 0x17
        /*000a*/ 	.short	(.L_33 - .L_32)
.L_32:
        /*000c*/ 	.word	0x00000000
        /*0010*/ 	.short	0x0000
        /*0012*/ 	.short	0x0000
        /*0014*/ 	.byte	0x00, 0xf0, 0x01, 0x30


	//----- nvinfo : EIATTR_AT_ENTRY_FRAGMENTS
	.align		4
.L_33:
        /*0018*/ 	.byte	0x04, 0x4f
        /*001a*/ 	.short	(.L_35 - .L_34)


	//   ....[0]....
.L_34:
        /*001c*/ 	.word	0x00000006


	//----- nvinfo : EIATTR_RESERVED_SMEM_USED
	.align		4
.L_35:
        /*0020*/ 	.byte	0x01, 0x41
	.zero		2


	//----- nvinfo : EIATTR_SPARSE_MMA_MASK
	.align		4
        /*0024*/ 	.byte	0x03, 0x50
        /*0026*/ 	.short	0x0000


	//----- nvinfo : EIATTR_TCGEN05_1CTA_USED
	.align		4
        /*0028*/ 	.byte	0x01, 0x51
	.zero		2


	//----- nvinfo : EIATTR_MAXREG_COUNT
	.align		4
        /*002c*/ 	.byte	0x03, 0x1b
        /*002e*/ 	.short	0x00ff


	//----- nvinfo : EIATTR_NUM_BARRIERS
	.align		4
        /*0030*/ 	.byte	0x02, 0x4c
        /*0032*/ 	.byte	0x07
	.zero		1


	//----- nvinfo : EIATTR_EXTERNS
	.align		4
        /*0034*/ 	.byte	0x04, 0x0f
        /*0036*/ 	.short	(.L_37 - .L_36)


	//   ....[0]....
	.align		4
.L_36:
        /*0038*/ 	.word	index@(__assertfail)


	//----- nvinfo : EIATTR_MERCURY_ISA_VERSION
	.align		4
.L_37:
        /*003c*/ 	.byte	0x03, 0x5f
        /*003e*/ 	.short	0x0101


	//----- nvinfo : EIATTR_INT_WARP_WIDE_INSTR_OFFSETS
	.align		4
        /*0040*/ 	.byte	0x04, 0x31
        /*0042*/ 	.short	(.L_39 - .L_38)


	//   ....[0]....
.L_38:
        /*0044*/ 	.word	0x00002490


	//   ....[1]....
        /*0048*/ 	.word	0x00004280


	//   ....[2]....
        /*004c*/ 	.word	0x000042b0


	//   ....[3]....
        /*0050*/ 	.word	0x00004300


	//   ....[4]....
        /*0054*/ 	.word	0x00004bc0


	//   ....[5]....
        /*0058*/ 	.word	0x00004c20


	//   ....[6]....
        /*005c*/ 	.word	0x00004d00


	//   ....[7]....
        /*0060*/ 	.word	0x00004d70


	//   ....[8]....
        /*0064*/ 	.word	0x00004e80


	//   ....[9]....
        /*0068*/ 	.word	0x00004f10


	//   ....[10]....
        /*006c*/ 	.word	0x000050e0


	//   ....[11]....
        /*0070*/ 	.word	0x00005190


	//----- nvinfo : EIATTR_COOP_GROUP_MASK_REGIDS
	.align		4
.L_39:
        /*0074*/ 	.byte	0x04, 0x29
        /*0076*/ 	.short	(.L_41 - .L_40)


	//   ....[0]....
.L_40:
        /*0078*/ 	.word	0xffffffff


	//   ....[1]....
        /*007c*/ 	.word	0xffffffff


	//   ....[2]....
        /*0080*/ 	.word	0xffffffff


	//   ....[3]....
        /*0084*/ 	.word	0xffffffff


	//   ....[4]....
        /*0088*/ 	.word	0xffffffff


	//   ....[5]....
        /*008c*/ 	.word	0xffffffff


	//   ....[6]....
        /*0090*/ 	.word	0xffffffff


	//   ....[7]....
        /*0094*/ 	.word	0xffffffff


	//   ....[8]....
        /*0098*/ 	.word	0xffffffff


	//   ....[9]....
        /*009c*/ 	.word	0xffffffff


	//   ....[10]....
        /*00a0*/ 	.word	0xffffffff


	//   ....[11]....
        /*00a4*/ 	.word	0xffffffff


	//   ....[12]....
        /*00a8*/ 	.word	0xffffffff


	//   ....[13]....
        /*00ac*/ 	.word	0xffffffff


	//----- nvinfo : EIATTR_COOP_GROUP_INSTR_OFFSETS
	.align		4
.L_41:
        /*00b0*/ 	.byte	0x04, 0x28
        /*00b2*/ 	.short	(.L_43 - .L_42)


	//   ....[0]....
.L_42:
        /*00b4*/ 	.word	0x00000090


	//   ....[1]....
        /*00b8*/ 	.word	0x00000530


	//   ....[2]....
        /*00bc*/ 	.word	0x00000700


	//   ....[3]....
        /*00c0*/ 	.word	0x000008a0


	//   ....[4]....
        /*00c4*/ 	.word	0x000009a0


	//   ....[5]....
        /*00c8*/ 	.word	0x00000b10


	//   ....[6]....
        /*00cc*/ 	.word	0x00000c70


	//   ....[7]....
        /*00d0*/ 	.word	0x00000e20


	//   ....[8]....
        /*00d4*/ 	.word	0x00002370


	//   ....[9]....
        /*00d8*/ 	.word	0x000031f0


	//   ....[10]....
        /*00dc*/ 	.word	0x00003400


	//   ....[11]....
        /*00e0*/ 	.word	0x00003430


	//   ....[12]....
        /*00e4*/ 	.word	0x00004170


	//   ....[13]....
        /*00e8*/ 	.word	0x000043a0


	//----- nvinfo : EIATTR_VRC_CTA_INIT_COUNT
	.align		4
.L_43:
        /*00ec*/ 	.byte	0x02, 0x4a
        /*00ee*/ 	.byte	0x80
	.zero		1


	//----- nvinfo : EIATTR_SYSCALL_OFFSETS
	.align		4
        /*00f0*/ 	.byte	0x04, 0x46
        /*00f2*/ 	.short	(.L_45 - .L_44)


	//   ....[0]....
.L_44:
        /*00f4*/ 	.word	0x00005cb0


	//   ....[1]....
        /*00f8*/ 	.word	0x00005da0


	//   ....[2]....
        /*00fc*/ 	.word	0x00006510


	//   ....[3]....
        /*0100*/ 	.word	0x00007190


	//   ....[4]....
        /*0104*/ 	.word	0x00007de0


	//   ....[5]....
        /*0108*/ 	.word	0x00008a30


	//----- nvinfo : EIATTR_MBARRIER_INSTR_OFFSETS
	.align		4
.L_45:
        /*010c*/ 	.byte	0x04, 0x39
        /*010e*/ 	.short	(.L_47 - .L_46)


	//   ....[0]....
.L_46:
        /*0110*/ 	.word	0x00000650
        /*0114*/ 	.word	0x000000ff
        /*0118*/ 	.word	0x00000000
        /*011c*/ 	.short	0x0100
        /*011e*/ 	.byte	0x06
	.zero		1


	//   ....[1]....
        /*0120*/ 	.word	0x00000660
        /*0124*/ 	.word	0x000000ff
        /*0128*/ 	.word	0x00000028
        /*012c*/ 	.short	0x0100
        /*012e*/ 	.byte	0x06
	.zero		1


	//   ....[2]....
        /*0130*/ 	.word	0x00000670
        /*0134*/ 	.word	0x000000ff
        /*0138*/ 	.word	0x00000008
        /*013c*/ 	.short	0x0100
        /*013e*/ 	.byte	0x06
	.zero		1


	//   ....[3]....
        /*0140*/ 	.word	0x00000680
        /*0144*/ 	.word	0x000000ff
        /*0148*/ 	.word	0x00000030
        /*014c*/ 	.short	0x0100
        /*014e*/ 	.byte	0x06
	.zero		1


	//   ....[4]....
        /*0150*/ 	.word	0x00000690
        /*0154*/ 	.word	0x000000ff
        /*0158*/ 	.word	0x00000010
        /*015c*/ 	.short	0x0100
        /*015e*/ 	.byte	0x06
	.zero		1


	//   ....[5]....
        /*0160*/ 	.word	0x000006a0
        /*0164*/ 	.word	0x000000ff
        /*0168*/ 	.word	0x00000038
        /*016c*/ 	.short	0x0100
        /*016e*/ 	.byte	0x06
	.zero		1


	//   ....[6]....
        /*0170*/ 	.word	0x000006b0
        /*0174*/ 	.word	0x000000ff
        /*0178*/ 	.word	0x00000018
        /*017c*/ 	.short	0x0100
        /*017e*/ 	.byte	0x06
	.zero		1


	//   ....[7]....
        /*0180*/ 	.word	0x000006c0
        /*0184*/ 	.word	0x000000ff
        /*0188*/ 	.word	0x00000040
        /*018c*/ 	.short	0x0100
        /*018e*/ 	.byte	0x06
	.zero		1


	//   ....[8]....
        /*0190*/ 	.word	0x000006d0
        /*0194*/ 	.word	0x000000ff
        /*0198*/ 	.word	0x00000020
        /*019c*/ 	.short	0x0100
        /*019e*/ 	.byte	0x06
	.zero		1


	//   ....[9]....
        /*01a0*/ 	.word	0x000006e0
        /*01a4*/ 	.word	0x000000ff
        /*01a8*/ 	.word	0x00000048
        /*01ac*/ 	.short	0x0100
        /*01ae*/ 	.byte	0x06
	.zero		1


	//   ....[10]....
        /*01b0*/ 	.word	0x00000810
        /*01b4*/ 	.word	0x000000ff
        /*01b8*/ 	.word	0x00000050
        /*01bc*/ 	.short	0x0100
        /*01be*/ 	.byte	0x06
	.zero		1


	//   ....[11]....
        /*01c0*/ 	.word	0x00000820
        /*01c4*/ 	.word	0x000000ff
        /*01c8*/ 	.word	0x00000070
        /*01cc*/ 	.short	0x0100
        /*01ce*/ 	.byte	0x06
	.zero		1


	//   ....[12]....
        /*01d0*/ 	.word	0x00000830
        /*01d4*/ 	.word	0x000000ff
        /*01d8*/ 	.word	0x00000058
        /*01dc*/ 	.short	0x0100
        /*01de*/ 	.byte	0x06
	.zero		1


	//   ....[13]....
        /*01e0*/ 	.word	0x00000840
        /*01e4*/ 	.word	0x000000ff
        /*01e8*/ 	.word	0x00000078
        /*01ec*/ 	.short	0x0100
        /*01ee*/ 	.byte	0x06
	.zero		1


	//   ....[14]....
        /*01f0*/ 	.word	0x00000850
        /*01f4*/ 	.word	0x000000ff
        /*01f8*/ 	.word	0x00000060
        /*01fc*/ 	.short	0x0100
        /*01fe*/ 	.byte	0x06
	.zero		1


	//   ....[15]....
        /*0200*/ 	.word	0x00000860
        /*0204*/ 	.word	0x000000ff
        /*0208*/ 	.word	0x00000080
        /*020c*/ 	.short	0x0100
        /*020e*/ 	.byte	0x06
	.zero		1


	//   ....[16]....
        /*0210*/ 	.word	0x00000870
        /*0214*/ 	.word	0x000000ff
        /*0218*/ 	.word	0x00000068
        /*021c*/ 	.short	0x0100
        /*021e*/ 	.byte	0x06
	.zero		1


	//   ....[17]....
        /*0220*/ 	.word	0x00000880
        /*0224*/ 	.word	0x000000ff
        /*0228*/ 	.word	0x00000088
        /*022c*/ 	.short	0x0100
        /*022e*/ 	.byte	0x06
	.zero		1


	//   ....[18]....
        /*0230*/ 	.word	0x00000970
        /*0234*/ 	.word	0x000000ff
        /*0238*/ 	.word	0x00000090
        /*023c*/ 	.short	0x0100
        /*023e*/ 	.byte	0x05
	.zero		1


	//   ....[19]....
        /*0240*/ 	.word	0x00000980
        /*0244*/ 	.word	0x000000ff
        /*0248*/ 	.word	0x00000098
        /*024c*/ 	.short	0x0100
        /*024e*/ 	.byte	0x05
	.zero		1


	//   ....[20]....
        /*0250*/ 	.word	0x00000ac0
        /*0254*/ 	.word	0x000000ff
        /*0258*/ 	.word	0x000000a0
        /*025c*/ 	.short	0x0100
        /*025e*/ 	.byte	0x05
	.zero		1


	//   ....[21]....
        /*0260*/ 	.word	0x00000ad0
        /*0264*/ 	.word	0x000000ff
        /*0268*/ 	.word	0x000000b0
        /*026c*/ 	.short	0x0100
        /*026e*/ 	.byte	0x05
	.zero		1


	//   ....[22]....
        /*0270*/ 	.word	0x00000ae0
        /*0274*/ 	.word	0x000000ff
        /*0278*/ 	.word	0x000000a8
        /*027c*/ 	.short	0x0100
        /*027e*/ 	.byte	0x05
	.zero		1


	//   ....[23]....
        /*0280*/ 	.word	0x00000af0
        /*0284*/ 	.word	0x000000ff
        /*0288*/ 	.word	0x000000b8
        /*028c*/ 	.short	0x0100
        /*028e*/ 	.byte	0x05
	.zero		1


	//   ....[24]....
        /*0290*/ 	.word	0x00000c20
        /*0294*/ 	.word	0x000000ff
        /*0298*/ 	.word	0x000000c0
        /*029c*/ 	.short	0x0100
        /*029e*/ 	.byte	0x06
	.zero		1


	//   ....[25]....
        /*02a0*/ 	.word	0x00000c30
        /*02a4*/ 	.word	0x000000ff
        /*02a8*/ 	.word	0x000000d0
        /*02ac*/ 	.short	0x0100
        /*02ae*/ 	.byte	0x06
	.zero		1


	//   ....[26]....
        /*02b0*/ 	.word	0x00000c40
        /*02b4*/ 	.word	0x000000ff
        /*02b8*/ 	.word	0x000000c8
        /*02bc*/ 	.short	0x0100
        /*02be*/ 	.byte	0x06
	.zero		1


	//   ....[27]....
        /*02c0*/ 	.word	0x00000c50
        /*02c4*/ 	.word	0x000000ff
        /*02c8*/ 	.word	0x000000d8
        /*02cc*/ 	.short	0x0100
        /*02ce*/ 	.byte	0x06
	.zero		1


	//   ....[28]....
        /*02d0*/ 	.word	0x00000d40
        /*02d4*/ 	.word	0x000000ff
        /*02d8*/ 	.word	0x000000e0
        /*02dc*/ 	.short	0x0100
        /*02de*/ 	.byte	0x05
	.zero		1


	//   ....[29]....
        /*02e0*/ 	.word	0x00000d50
        /*02e4*/ 	.word	0x000000ff
        /*02e8*/ 	.word	0x000000f0
        /*02ec*/ 	.short	0x0100
        /*02ee*/ 	.byte	0x05
	.zero		1


	//   ....[30]....
        /*02f0*/ 	.word	0x00000d60
        /*02f4*/ 	.word	0x000000ff
        /*02f8*/ 	.word	0x000000e8
        /*02fc*/ 	.short	0x0100
        /*02fe*/ 	.byte	0x05
	.zero		1


	//   ....[31]....
        /*0300*/ 	.word	0x00000d70
        /*0304*/ 	.word	0x000000ff
        /*0308*/ 	.word	0x000000f8
        /*030c*/ 	.short	0x0100
        /*030e*/ 	.byte	0x05
	.zero		1


	//   ....[32]....
        /*0310*/ 	.word	0x00001940
        /*0314*/ 	.word	0x00000002
        /*0318*/ 	.word	0x000000f0
        /*031c*/ 	.short	0x010a
        /*031e*/ 	.byte	0xff
	.zero		1


	//   ....[33]....
        /*0320*/ 	.word	0x00001970
        /*0324*/ 	.word	0x00000002
        /*0328*/ 	.word	0x000000e0
        /*032c*/ 	.short	0x0101
        /*032e*/ 	.byte	0xff
	.zero		1


	//   ....[34]....
        /*0330*/ 	.word	0x00001a50
        /*0334*/ 	.word	0x000000ff
        /*0338*/ 	.word	0x00000028
        /*033c*/ 	.short	0x010a
        /*033e*/ 	.byte	0x08
	.zero		1


	//   ....[35]....
        /*0340*/ 	.word	0x00001ad0
        /*0344*/ 	.word	0x000000ff
        /*0348*/ 	.word	0x00000028
        /*034c*/ 	.short	0x010a
        /*034e*/ 	.byte	0x21
	.zero		1


	//   ....[36]....
        /*0350*/ 	.word	0x00001c10
        /*0354*/ 	.word	0x000000ff
        /*0358*/ 	.word	0x00000028
        /*035c*/ 	.short	0x010a
        /*035e*/ 	.byte	0x08
	.zero		1


	//   ....[37]....
        /*0360*/ 	.word	0x00001ee0
        /*0364*/ 	.word	0x000000ff
        /*0368*/ 	.word	0x00000098
        /*036c*/ 	.short	0x0101
        /*036e*/ 	.byte	0x0e
	.zero		1


	//   ....[38]....
        /*0370*/ 	.word	0x00001f00
        /*0374*/ 	.word	0x000000ff
        /*0378*/ 	.word	0x00000028
        /*037c*/ 	.short	0x010a
        /*037e*/ 	.byte	0x08
	.zero		1


	//   ....[39]....
        /*0380*/ 	.word	0x00001f80
        /*0384*/ 	.word	0x000000ff
        /*0388*/ 	.word	0x00000028
        /*038c*/ 	.short	0x010a
        /*038e*/ 	.byte	0x21
	.zero		1


	//   ....[40]....
        /*0390*/ 	.word	0x000020c0
        /*0394*/ 	.word	0x000000ff
        /*0398*/ 	.word	0x00000028
        /*039c*/ 	.short	0x010a
        /*039e*/ 	.byte	0x08
	.zero		1


	//   ....[41]....
        /*03a0*/ 	.word	0x000023a0
        /*03a4*/ 	.word	0x00000002
        /*03a8*/ 	.word	0x000000a0
        /*03ac*/ 	.short	0x010a
        /*03ae*/ 	.byte	0xff
	.zero		1


	//   ....[42]....
        /*03b0*/ 	.word	0x00002460
        /*03b4*/ 	.word	0x00000002
        /*03b8*/ 	.word	0x00000000
        /*03bc*/ 	.short	0x0101
        /*03be*/ 	.byte	0xff
	.zero		1


	//   ....[43]....
        /*03c0*/ 	.word	0x000029e0
        /*03c4*/ 	.word	0x000000ff
        /*03c8*/ 	.word	0x00000000
        /*03cc*/ 	.short	0x010a
        /*03ce*/ 	.byte	0x04
	.zero		1


	//   ....[44]....
        /*03d0*/ 	.word	0x00002a70
        /*03d4*/ 	.word	0x000000ff
        /*03d8*/ 	.word	0x00000000
        /*03dc*/ 	.short	0x010a
        /*03de*/ 	.byte	0x04
	.zero		1


	//   ....[45]....
        /*03e0*/ 	.word	0x00002b00
        /*03e4*/ 	.word	0x000000ff
        /*03e8*/ 	.word	0x00000000
        /*03ec*/ 	.short	0x010a
        /*03ee*/ 	.byte	0x04
	.zero		1


	//   ....[46]....
        /*03f0*/ 	.word	0x00002b90
        /*03f4*/ 	.word	0x000000ff
        /*03f8*/ 	.word	0x00000000
        /*03fc*/ 	.short	0x010a
        /*03fe*/ 	.byte	0x04
	.zero		1


	//   ....[47]....
        /*0400*/ 	.word	0x00002c30
        /*0404*/ 	.word	0x00000000
        /*0408*/ 	.word	0x00000000
        /*040c*/ 	.short	0x010a
        /*040e*/ 	.byte	0xff
	.zero		1


	//   ....[48]....
        /*0410*/ 	.word	0x00002d50
        /*0414*/ 	.word	0x00000000
        /*0418*/ 	.word	0x000000e0
        /*041c*/ 	.short	0x010a
        /*041e*/ 	.byte	0xff
	.zero		1


	//   ....[49]....
        /*0420*/ 	.word	0x00002dc0
        /*0424*/ 	.word	0x00000000
        /*0428*/ 	.word	0x00000000
        /*042c*/ 	.short	0x0101
        /*042e*/ 	.byte	0xff
	.zero		1


	//   ....[50]....
        /*0430*/ 	.word	0x00002de0
        /*0434*/ 	.word	0x000000ff
        /*0438*/ 	.word	0x000000b0
        /*043c*/ 	.short	0x010a
        /*043e*/ 	.byte	0x05
	.zero		1


	//   ....[51]....
        /*0440*/ 	.word	0x00002f00
        /*0444*/ 	.word	0x00000000
        /*0448*/ 	.word	0x000000a0
        /*044c*/ 	.short	0x010a
        /*044e*/ 	.byte	0xff
	.zero		1


	//   ....[52]....
        /*0450*/ 	.word	0x00003000
        /*0454*/ 	.word	0x00000000
        /*0458*/ 	.word	0x00000000
        /*045c*/ 	.short	0x0101
        /*045e*/ 	.byte	0xff
	.zero		1


	//   ....[53]....
        /*0460*/ 	.word	0x00003090
        /*0464*/ 	.word	0x000000ff
        /*0468*/ 	.word	0x000000b0
        /*046c*/ 	.short	0x0106
        /*046e*/ 	.byte	0x05
	.zero		1


	//   ....[54]....
        /*0470*/ 	.word	0x000030b0
        /*0474*/ 	.word	0x000000ff
        /*0478*/ 	.word	0x000000b0
        /*047c*/ 	.short	0x010a
        /*047e*/ 	.byte	0x05
	.zero		1


	//   ....[55]....
        /*0480*/ 	.word	0x00003140
        /*0484*/ 	.word	0x000000ff
        /*0488*/ 	.word	0x000000b0
        /*048c*/ 	.short	0x0106
        /*048e*/ 	.byte	0x04
	.zero		1


	//   ....[56]....
        /*0490*/ 	.word	0x00003180
        /*0494*/ 	.word	0x00000000
        /*0498*/ 	.word	0x000000b0
        /*049c*/ 	.short	0x010a
        /*049e*/ 	.byte	0xff
	.zero		1


	//   ....[57]....
        /*04a0*/ 	.word	0x00003950
        /*04a4*/ 	.word	0x00000000
        /*04a8*/ 	.word	0x000000a0
        /*04ac*/ 	.short	0x010a
        /*04ae*/ 	.byte	0xff
	.zero		1


	//   ....[58]....
        /*04b0*/ 	.word	0x00003a50
        /*04b4*/ 	.word	0x00000003
        /*04b8*/ 	.word	0x00000000
        /*04bc*/ 	.short	0x0101
        /*04be*/ 	.byte	0xff
	.zero		1


	//   ....[59]....
        /*04c0*/ 	.word	0x00003a60
        /*04c4*/ 	.word	0x000000ff
        /*04c8*/ 	.word	0x00000000
        /*04cc*/ 	.short	0x010a
        /*04ce*/ 	.byte	0x0f
	.zero		1


	//   ....[60]....
        /*04d0*/ 	.word	0x00003a90
        /*04d4*/ 	.word	0x000000ff
        /*04d8*/ 	.word	0x000000d0
        /*04dc*/ 	.short	0x010a
        /*04de*/ 	.byte	0x0e
	.zero		1


	//   ....[61]....
        /*04e0*/ 	.word	0x00003b60
        /*04e4*/ 	.word	0x000000ff
        /*04e8*/ 	.word	0x00000000
        /*04ec*/ 	.short	0x010a
        /*04ee*/ 	.byte	0x16
	.zero		1


	//   ....[62]....
        /*04f0*/ 	.word	0x00003c90
        /*04f4*/ 	.word	0x000000ff
        /*04f8*/ 	.word	0x00000000
        /*04fc*/ 	.short	0x010a
        /*04fe*/ 	.byte	0x1e
	.zero		1


	//   ....[63]....
        /*0500*/ 	.word	0x000040c0
        /*0504*/ 	.word	0x000000ff
        /*0508*/ 	.word	0x00000000
        /*050c*/ 	.short	0x010a
        /*050e*/ 	.byte	0x05
	.zero		1


	//   ....[64]....
        /*0510*/ 	.word	0x00004150
        /*0514*/ 	.word	0x000000ff
        /*0518*/ 	.word	0x00000000
        /*051c*/ 	.short	0x010a
        /*051e*/ 	.byte	0x06
	.zero		1


	//   ....[65]....
        /*0520*/ 	.word	0x00004580
        /*0524*/ 	.word	0x00000000
        /*0528*/ 	.word	0x000000a0
        /*052c*/ 	.short	0x010a
        /*052e*/ 	.byte	0xff
	.zero		1


	//   ....[66]....
        /*0530*/ 	.word	0x000046b0
        /*0534*/ 	.word	0x00000000
        /*0538*/ 	.word	0x00000000
        /*053c*/ 	.short	0x0101
        /*053e*/ 	.byte	0xff
	.zero		1


	//   ....[67]....
        /*0540*/ 	.word	0x000049d0
        /*0544*/ 	.word	0x000000ff
        /*0548*/ 	.word	0x00000098
        /*054c*/ 	.short	0x010a
        /*054e*/ 	.byte	0x04
	.zero		1


	//   ....[68]....
        /*0550*/ 	.word	0x00004b40
        /*0554*/ 	.word	0x000000ff
        /*0558*/ 	.word	0x00000070
        /*055c*/ 	.short	0x010a
        /*055e*/ 	.byte	0x04
	.zero		1


	//   ....[69]....
        /*0560*/ 	.word	0x00004cb0
        /*0564*/ 	.word	0x000000ff
        /*0568*/ 	.word	0x00000050
        /*056c*/ 	.short	0x010b
        /*056e*/ 	.byte	0x04
	.zero		1


	//   ....[70]....
        /*0570*/ 	.word	0x00004cc0
        /*0574*/ 	.word	0x000000ff
        /*0578*/ 	.word	0x00000000
        /*057c*/ 	.short	0x0101
        /*057e*/ 	.byte	0x06
	.zero		1


	//   ....[71]....
        /*0580*/ 	.word	0x00004cd0
        /*0584*/ 	.word	0x000000ff
        /*0588*/ 	.word	0x00000078
        /*058c*/ 	.short	0x010a
        /*058e*/ 	.byte	0x04
	.zero		1


	//   ....[72]....
        /*0590*/ 	.word	0x00004e20
        /*0594*/ 	.word	0x000000ff
        /*0598*/ 	.word	0x00000058
        /*059c*/ 	.short	0x010b
        /*059e*/ 	.byte	0x04
	.zero		1


	//   ....[73]....
        /*05a0*/ 	.word	0x00004e30
        /*05a4*/ 	.word	0x000000ff
        /*05a8*/ 	.word	0x00000000
        /*05ac*/ 	.short	0x0101
        /*05ae*/ 	.byte	0x06
	.zero		1


	//   ....[74]....
        /*05b0*/ 	.word	0x00004e40
        /*05b4*/ 	.word	0x000000ff
        /*05b8*/ 	.word	0x00000080
        /*05bc*/ 	.short	0x010a
        /*05be*/ 	.byte	0x04
	.zero		1


	//   ....[75]....
        /*05c0*/ 	.word	0x00004fc0
        /*05c4*/ 	.word	0x000000ff
        /*05c8*/ 	.word	0x00000060
        /*05cc*/ 	.short	0x010b
        /*05ce*/ 	.byte	0x04
	.zero		1


	//   ....[76]....
        /*05d0*/ 	.word	0x00005000
        /*05d4*/ 	.word	0x000000ff
        /*05d8*/ 	.word	0x00000000
        /*05dc*/ 	.short	0x0101
        /*05de*/ 	.byte	0x06
	.zero		1


	//   ....[77]....
        /*05e0*/ 	.word	0x00005040
        /*05e4*/ 	.word	0x000000ff
        /*05e8*/ 	.word	0x00000088
        /*05ec*/ 	.short	0x010a
        /*05ee*/ 	.byte	0x04
	.zero		1


	//   ....[78]....
        /*05f0*/ 	.word	0x00005290
        /*05f4*/ 	.word	0x000000ff
        /*05f8*/ 	.word	0x00000068
        /*05fc*/ 	.short	0x010b
        /*05fe*/ 	.byte	0x04
	.zero		1


	//   ....[79]....
        /*0600*/ 	.word	0x000052b0
        /*0604*/ 	.word	0x000000ff
        /*0608*/ 	.word	0x00000000
        /*060c*/ 	.short	0x0101
        /*060e*/ 	.byte	0x05
	.zero		1


	//   ....[80]....
        /*0610*/ 	.word	0x000052e0
        /*0614*/ 	.word	0x000000ff
        /*0618*/ 	.word	0x00000070
        /*061c*/ 	.short	0x010a
        /*061e*/ 	.byte	0x04
	.zero		1


	//   ....[81]....
        /*0620*/ 	.word	0x00005300
        /*0624*/ 	.word	0x000000ff
        /*0628*/ 	.word	0x00000078
        /*062c*/ 	.short	0x010a
        /*062e*/ 	.byte	0x04
	.zero		1


	//   ....[82]....
        /*0630*/ 	.word	0x00005320
        /*0634*/ 	.word	0x000000ff
        /*0638*/ 	.word	0x00000080
        /*063c*/ 	.short	0x010a
        /*063e*/ 	.byte	0x04
	.zero		1


	//   ....[83]....
        /*0640*/ 	.word	0x00005360
        /*0644*/ 	.word	0x00000000
        /*0648*/ 	.word	0x00000088
        /*064c*/ 	.short	0x010a
        /*064e*/ 	.byte	0xff
	.zero		1


	//   ....[84]....
        /*0650*/ 	.word	0x00005690
        /*0654*/ 	.word	0x00000000
        /*0658*/ 	.word	0x000000a0
        /*065c*/ 	.short	0x010a
        /*065e*/ 	.byte	0xff
	.zero		1


	//   ....[85]....
        /*0660*/ 	.word	0x000057a0
        /*0664*/ 	.word	0x00000000
        /*0668*/ 	.word	0x00000000
        /*066c*/ 	.short	0x0101
        /*066e*/ 	.byte	0xff
	.zero		1


	//   ....[86]....
        /*0670*/ 	.word	0x000061d0
        /*0674*/ 	.word	0x000000ff
        /*0678*/ 	.word	0x00000050
        /*067c*/ 	.short	0x010a
        /*067e*/ 	.byte	0x31
	.zero		1


	//   ....[87]....
        /*0680*/ 	.word	0x00006210
        /*0684*/ 	.word	0x00000040
        /*0688*/ 	.word	0x000000c0
        /*068c*/ 	.short	0x010a
        /*068e*/ 	.byte	0xff
	.zero		1


	//   ....[88]....
        /*0690*/ 	.word	0x00006300
        /*0694*/ 	.word	0x000000ff
        /*0698*/ 	.word	0x00000050
        /*069c*/ 	.short	0x010a
        /*069e*/ 	.byte	0x31
	.zero		1


	//   ....[89]....
        /*06a0*/ 	.word	0x000063f0
        /*06a4*/ 	.word	0x00000040
        /*06a8*/ 	.word	0x000000c0
        /*06ac*/ 	.short	0x010a
        /*06ae*/ 	.byte	0xff
	.zero		1


	//   ....[90]....
        /*06b0*/ 	.word	0x00006ec0
        /*06b4*/ 	.word	0x00000000
        /*06b8*/ 	.word	0x00000000
        /*06bc*/ 	.short	0x0101
        /*06be*/ 	.byte	0xff
	.zero		1


	//   ....[91]....
        /*06c0*/ 	.word	0x00006ed0
        /*06c4*/ 	.word	0x00000002
        /*06c8*/ 	.word	0x00000050
        /*06cc*/ 	.short	0x010a
        /*06ce*/ 	.byte	0xff
	.zero		1


	//   ....[92]....
        /*06d0*/ 	.word	0x00006fb0
        /*06d4*/ 	.word	0x00000002
        /*06d8*/ 	.word	0x00000050
        /*06dc*/ 	.short	0x010a
        /*06de*/ 	.byte	0xff
	.zero		1


	//   ....[93]....
        /*06e0*/ 	.word	0x00007b10
        /*06e4*/ 	.word	0x00000048
        /*06e8*/ 	.word	0x00000000
        /*06ec*/ 	.short	0x0101
        /*06ee*/ 	.byte	0xff
	.zero		1


	//   ....[94]....
        /*06f0*/ 	.word	0x00007b30
        /*06f4*/ 	.word	0x00000000
        /*06f8*/ 	.word	0x00000050
        /*06fc*/ 	.short	0x010a
        /*06fe*/ 	.byte	0xff
	.zero		1


	//   ....[95]....
        /*0700*/ 	.word	0x00007c00
        /*0704*/ 	.word	0x00000000
        /*0708*/ 	.word	0x00000050
        /*070c*/ 	.short	0x010a
        /*070e*/ 	.byte	0xff
	.zero		1


	//   ....[96]....
        /*0710*/ 	.word	0x00008760
        /*0714*/ 	.word	0x00000048
        /*0718*/ 	.word	0x00000000
        /*071c*/ 	.short	0x0101
        /*071e*/ 	.byte	0xff
	.zero		1


	//   ....[97]....
        /*0720*/ 	.word	0x00008780
        /*0724*/ 	.word	0x00000000
        /*0728*/ 	.word	0x00000050
        /*072c*/ 	.short	0x010a
        /*072e*/ 	.byte	0xff
	.zero		1


	//   ....[98]....
        /*0730*/ 	.word	0x00008850
        /*0734*/ 	.word	0x00000000
        /*0738*/ 	.word	0x00000050
        /*073c*/ 	.short	0x010a
        /*073e*/ 	.byte	0xff
	.zero		1


	//   ....[99]....
        /*0740*/ 	.word	0x00008bb0
        /*0744*/ 	.word	0x000000ff
        /*0748*/ 	.word	0x00000000
        /*074c*/ 	.short	0x0101
        /*074e*/ 	.byte	0x05
	.zero		1


	//   ....[100]....
        /*0750*/ 	.word	0x00009410
        /*0754*/ 	.word	0x00000000
        /*0758*/ 	.word	0x00000000
        /*075c*/ 	.short	0x0101
        /*075e*/ 	.byte	0xff
	.zero		1


	//   ....[101]....
        /*0760*/ 	.word	0x000096a0
        /*0764*/ 	.word	0x000000ff
        /*0768*/ 	.word	0x00000000
        /*076c*/ 	.short	0x0101
        /*076e*/ 	.byte	0x04
	.zero		1


	//   ....[102]....
        /*0770*/ 	.word	0x000096c0
        /*0774*/ 	.word	0x00000002
        /*0778*/ 	.word	0x000000f0
        /*077c*/ 	.short	0x010a
        /*077e*/ 	.byte	0xff
	.zero		1


	//   ....[103]....
        /*0780*/ 	.word	0x00009720
        /*0784*/ 	.word	0x00000002
        /*0788*/ 	.word	0x00000028
        /*078c*/ 	.short	0x010a
        /*078e*/ 	.byte	0xff
	.zero		1


	//   ....[104]....
        /*0790*/ 	.word	0x00009780
        /*0794*/ 	.word	0x00000002
        /*0798*/ 	.word	0x00000028
        /*079c*/ 	.short	0x010a
        /*079e*/ 	.byte	0xff
	.zero		1


	//   ....[105]....
        /*07a0*/ 	.word	0x000097d0
        /*07a4*/ 	.word	0x00000002
        /*07a8*/ 	.word	0x000000a0
        /*07ac*/ 	.short	0x010a
        /*07ae*/ 	.byte	0xff
	.zero		1


	//   ....[106]....
        /*07b0*/ 	.word	0x00009830
        /*07b4*/ 	.word	0x00000000
        /*07b8*/ 	.word	0x00000000
        /*07bc*/ 	.short	0x010a
        /*07be*/ 	.byte	0xff
	.zero		1


	//   ....[107]....
        /*07c0*/ 	.word	0x00009890
        /*07c4*/ 	.word	0x00000000
        /*07c8*/ 	.word	0x00000000
        /*07cc*/ 	.short	0x010a
        /*07ce*/ 	.byte	0xff
	.zero		1


	//   ....[108]....
        /*07d0*/ 	.word	0x000098f0
        /*07d4*/ 	.word	0x00000000
        /*07d8*/ 	.word	0x00000000
        /*07dc*/ 	.short	0x010a
        /*07de*/ 	.byte	0xff
	.zero		1


	//   ....[109]....
        /*07e0*/ 	.word	0x00009950
        /*07e4*/ 	.word	0x00000000
        /*07e8*/ 	.word	0x00000000
        /*07ec*/ 	.short	0x010a
        /*07ee*/ 	.byte	0xff
	.zero		1


	//   ....[110]....
        /*07f0*/ 	.word	0x000099a0
        /*07f4*/ 	.word	0x00000000
        /*07f8*/ 	.word	0x000000e0
        /*07fc*/ 	.short	0x010a
        /*07fe*/ 	.byte	0xff
	.zero		1


	//   ....[111]....
        /*0800*/ 	.word	0x00009a00
        /*0804*/ 	.word	0x00000000
        /*0808*/ 	.word	0x000000b0
        /*080c*/ 	.short	0x010a
        /*080e*/ 	.byte	0xff
	.zero		1


	//   ....[112]....
        /*0810*/ 	.word	0x00009a50
        /*0814*/ 	.word	0x00000000
        /*0818*/ 	.word	0x000000a0
        /*081c*/ 	.short	0x010a
        /*081e*/ 	.byte	0xff
	.zero		1


	//   ....[113]....
        /*0820*/ 	.word	0x00009ab0
        /*0824*/ 	.word	0x00000000
        /*0828*/ 	.word	0x000000b0
        /*082c*/ 	.short	0x010a
        /*082e*/ 	.byte	0xff
	.zero		1


	//   ....[114]....
        /*0830*/ 	.word	0x00009b00
        /*0834*/ 	.word	0x00000000
        /*0838*/ 	.word	0x000000a0
        /*083c*/ 	.short	0x010a
        /*083e*/ 	.byte	0xff
	.zero		1


	//   ....[115]....
        /*0840*/ 	.word	0x00009b60
        /*0844*/ 	.word	0x00000002
        /*0848*/ 	.word	0x000000d0
        /*084c*/ 	.short	0x010a
        /*084e*/ 	.byte	0xff
	.zero		1


	//   ....[116]....
        /*0850*/ 	.word	0x00009bc0
        /*0854*/ 	.word	0x00000000
        /*0858*/ 	.word	0x00000000
        /*085c*/ 	.short	0x010a
        /*085e*/ 	.byte	0xff
	.zero		1


	//   ....[117]....
        /*0860*/ 	.word	0x00009c20
        /*0864*/ 	.word	0x00000000
        /*0868*/ 	.word	0x00000000
        /*086c*/ 	.short	0x010a
        /*086e*/ 	.byte	0xff
	.zero		1


	//   ....[118]....
        /*0870*/ 	.word	0x00009c80
        /*0874*/ 	.word	0x00000000
        /*0878*/ 	.word	0x00000000
        /*087c*/ 	.short	0x010a
        /*087e*/ 	.byte	0xff
	.zero		1


	//   ....[119]....
        /*0880*/ 	.word	0x00009cd0
        /*0884*/ 	.word	0x00000000
        /*0888*/ 	.word	0x000000a0
        /*088c*/ 	.short	0x010a
        /*088e*/ 	.byte	0xff
	.zero		1


	//   ....[120]....
        /*0890*/ 	.word	0x00009d30
        /*0894*/ 	.word	0x00000000
        /*0898*/ 	.word	0x00000098
        /*089c*/ 	.short	0x010a
        /*089e*/ 	.byte	0xff
	.zero		1


	//   ....[121]....
        /*08a0*/ 	.word	0x00009d90
        /*08a4*/ 	.word	0x00000000
        /*08a8*/ 	.word	0x00000070
        /*08ac*/ 	.short	0x010a
        /*08ae*/ 	.byte	0xff
	.zero		1


	//   ....[122]....
        /*08b0*/ 	.word	0x00009df0
        /*08b4*/ 	.word	0x00000000
        /*08b8*/ 	.word	0x00000078
        /*08bc*/ 	.short	0x010a
        /*08be*/ 	.byte	0xff
	.zero		1


	//   ....[123]....
        /*08c0*/ 	.word	0x00009e50
        /*08c4*/ 	.word	0x00000000
        /*08c8*/ 	.word	0x00000080
        /*08cc*/ 	.short	0x010a
        /*08ce*/ 	.byte	0xff
	.zero		1


	//   ....[124]....
        /*08d0*/ 	.word	0x00009eb0
        /*08d4*/ 	.word	0x00000000
        /*08d8*/ 	.word	0x00000088
        /*08dc*/ 	.short	0x010a
        /*08de*/ 	.byte	0xff
	.zero		1


	//   ....[125]....
        /*08e0*/ 	.word	0x00009f10
        /*08e4*/ 	.word	0x00000000
        /*08e8*/ 	.word	0x00000070
        /*08ec*/ 	.short	0x010a
        /*08ee*/ 	.byte	0xff
	.zero		1


	//   ....[126]....
        /*08f0*/ 	.word	0x00009f70
        /*08f4*/ 	.word	0x00000000
        /*08f8*/ 	.word	0x00000078
        /*08fc*/ 	.short	0x010a
        /*08fe*/ 	.byte	0xff
	.zero		1


	//   ....[127]....
        /*0900*/ 	.word	0x00009fd0
        /*0904*/ 	.word	0x00000000
        /*0908*/ 	.word	0x00000080
        /*090c*/ 	.short	0x010a
        /*090e*/ 	.byte	0xff
	.zero		1


	//   ....[128]....
        /*0910*/ 	.word	0x0000a020
        /*0914*/ 	.word	0x00000000
        /*0918*/ 	.word	0x000000a0
        /*091c*/ 	.short	0x010a
        /*091e*/ 	.byte	0xff
	.zero		1


	//   ....[129]....
        /*0920*/ 	.word	0x0000a080
        /*0924*/ 	.word	0x00000002
        /*0928*/ 	.word	0x00000050
        /*092c*/ 	.short	0x010a
        /*092e*/ 	.byte	0xff
	.zero		1


	//   ....[130]....
        /*0930*/ 	.word	0x0000a0d0
        /*0934*/ 	.word	0x00000040
        /*0938*/ 	.word	0x000000c0
        /*093c*/ 	.short	0x010a
        /*093e*/ 	.byte	0xff
	.zero		1


	//   ....[131]....
        /*0940*/ 	.word	0x0000a120
        /*0944*/ 	.word	0x00000002
        /*0948*/ 	.word	0x00000050
        /*094c*/ 	.short	0x010a
        /*094e*/ 	.byte	0xff
	.zero		1


	//   ....[132]....
        /*0950*/ 	.word	0x0000a170
        /*0954*/ 	.word	0x00000000
        /*0958*/ 	.word	0x00000050
        /*095c*/ 	.short	0x010a
        /*095e*/ 	.byte	0xff
	.zero		1


	//   ....[133]....
        /*0960*/ 	.word	0x0000a1c0
        /*0964*/ 	.word	0x00000000
        /*0968*/ 	.word	0x00000050
        /*096c*/ 	.short	0x010a
        /*096e*/ 	.byte	0xff
	.zero		1


	//----- nvinfo : EIATTR_NUM_MBARRIERS
	.align		4
.L_47:
        /*0970*/ 	.byte	0x03, 0x38
        /*0972*/ 	.short	0x0020


	//----- nvinfo : EIATTR_EXIT_INSTR_OFFSETS
	.align		4
        /*0974*/ 	.byte	0x04, 0x1c
        /*0976*/ 	.short	(.L_49 - .L_48)


	//   ....[0]....
.L_48:
        /*0978*/ 	.word	0x00002c60


	//   ....[1]....
        /*097c*/ 	.word	0x00003150


	//   ....[2]....
        /*0980*/ 	.word	0x000031b0


	//   ....[3]....
        /*0984*/ 	.word	0x000043b0


	//   ....[4]....
        /*0988*/ 	.word	0x00005390


	//   ....[5]....
        /*098c*/ 	.word	0x000053d0


	//   ....[6]....
        /*0990*/ 	.word	0x00009590


	//   ....[7]....
        /*0994*/ 	.word	0x00009610


	//   ....[8]....
        /*0998*/ 	.word	0x00009640


	//   ....[9]....
        /*099c*/ 	.word	0x000096b0


	//----- nvinfo : EIATTR_MAX_THREADS
	.align		4
.L_49:
        /*09a0*/ 	.byte	0x04, 0x05
        /*09a2*/ 	.short	(.L_51 - .L_50)
.L_50:
        /*09a4*/ 	.word	0x00000100
        /*09a8*/ 	.word	0x00000001
        /*09ac*/ 	.word	0x00000001


	//----- nvinfo : EIATTR_CRS_STACK_SIZE
	.align		4
.L_51:
        /*09b0*/ 	.byte	0x04, 0x1e
        /*09b2*/ 	.short	(.L_53 - .L_52)
.L_52:
        /*09b4*/ 	.word	0x00000000


	//----- nvinfo : EIATTR_CBANK_PARAM_SIZE
	.align		4
.L_53:
        /*09b8*/ 	.byte	0x03, 0x19
        /*09ba*/ 	.short	0x0c00


	//----- nvinfo : EIATTR_PARAM_CBANK
	.align		4
        /*09bc*/ 	.byte	0x04, 0x0a
        /*09be*/ 	.short	(.L_55 - .L_54)
	.align		4
.L_54:
        /*09c0*/ 	.word	index@(.nv.constant0._ZN7cutlass13device_kernelINS_4gemm6kernel13GemmUniversalIN4cute5tupleIJiiiiEEENS1_10collective13CollectiveMmaINS1_46MainloopSm100TmaUmmaWarpSpecializedBlockScaledILi5ELi2ELi2ENS5_IJNS4_1CILi1EEENSA_ILi8EEESB_EEEEENS5_IJNSA_ILi128EEESF_NSA_ILi256EEEEEENS5_IJNS_12float_e2m1_tENS_13float_ue4m3_tEEEENS5_IJNS5_IJlSB_lEEENS4_6LayoutINS5_IJNS5_IJNS5_IJNSA_ILi32EEENSA_ILi4EEEEEEiEEENS5_IJNS5_IJNSA_ILi16EEESO_EEEiEEENS5_IJSB_iEEEEEENS5_IJST_NS5_IJNS5_IJNSA_ILi0EEESB_EEENSA_ILi512EEEEEENS5_IJSW_iEEEEEEEEEEESK_S13_NS4_8TiledMMAINS4_8MMA_AtomIJNS4_17SM100_MMA_MXF4_SSISI_SI_fSJ_Li128ELi128ELi16ELNS4_4UMMA5MajorE0ELS18_0ELNS17_7ScaleInE0ELS19_0EEEEEENSM_INS5_IJSB_SB_SB_EEENS5_IJSW_SW_SW_EEEEENS5_IJNS4_10UnderscoreES1F_S1F_EEEEENS5_IJNS4_23SM90_TMA_LOAD_MULTICASTES1I_EEENS5_IJNS4_14ComposedLayoutINS4_7SwizzleILi3ELi4ELi3EEENS4_18smem_ptr_flag_bitsILi4EEENSM_INS5_IJSC_SG_EEENS5_IJSG_SB_EEEEEEENSM_INS5_IJNS5_IJNS5_IJSP_SB_EEESS_EEESB_NS5_IJSB_SO_EEEEEENS5_IJNS5_IJNS5_IJSS_SY_EEESX_EEESW_NS5_IJSO_SY_EEEEEEEEEEEvNS4_8identityENS5_IJNS4_13SM90_TMA_LOADES24_EEES22_vS23_EENS_8epilogue10collective18CollectiveEpilogueINS27_23Sm100TmaWarpSpecializedILi4ELi2ELi32ELb1ELb0EEEJSH_NS5_IJNSM_ISF_SB_EENSM_ISN_SB_EEEEENS_10bfloat16_tESL_S2F_SL_NS27_6fusion15FusionCallbacksIS2B_NS2G_17LinearCombinationIS2F_fS2F_fLNS_15FloatRoundStyleE2EEESH_S2E_JEEENS4_5SM1004TMEM4LOAD26SM100_TMEM_LOAD_32dp32b32xES24_NS1K_INS1L_ILi2ELi4ELi3EEENS1N_ILi16EEENSM_INS5_IJSC_SN_EEENS5_IJSN_SB_EEEEEEENS4_39AutoVectorizingCopyWithAssumedAlignmentILi128EEENS4_14SM90_TMA_STOREES2V_S2X_S2X_EEEvvEEEEvNT_6ParamsE)
        /*09c4*/ 	.short	0x0380
        /*09c6*/ 	.short	0x0c00


	//----- nvinfo : EIATTR_SW_WAR
	.align		4
.L_55:
        /*09c8*/ 	.byte	0x04, 0x36
        /*09ca*/ 	.short	(.L_57 - .L_56)
.L_56:
        /*09cc*/ 	.word	0x00000008
.L_57:


//--------------------- .nv.callgraph             --------------------------
	.section	.nv.callgraph,"",@"SHT_CUDA_CALLGRAPH"
	.align	4
	.sectionentsize	8
	.align		4
        /*0000*/ 	.word	0x00000000
	.align		4
        /*0004*/ 	.word	0xffffffff
	.align		4
        /*0008*/ 	.word	index@(_ZN7cutlass13device_kernelINS_4gemm6kernel13GemmUniversalIN4cute5tupleIJiiiiEEENS1_10collective13CollectiveMmaINS1_46MainloopSm100TmaUmmaWarpSpecializedBlockScaledILi5ELi2ELi2ENS5_IJNS4_1CILi1EEENSA_ILi8EEESB_EEEEENS5_IJNSA_ILi128EEESF_NSA_ILi256EEEEEENS5_IJNS_12float_e2m1_tENS_13float_ue4m3_tEEEENS5_IJNS5_IJlSB_lEEENS4_6LayoutINS5_IJNS5_IJNS5_IJNSA_ILi32EEENSA_ILi4EEEEEEiEEENS5_IJNS5_IJNSA_ILi16EEESO_EEEiEEENS5_IJSB_iEEEEEENS5_IJST_NS5_IJNS5_IJNSA_ILi0EEESB_EEENSA_ILi512EEEEEENS5_IJSW_iEEEEEEEEEEESK_S13_NS4_8TiledMMAINS4_8MMA_AtomIJNS4_17SM100_MMA_MXF4_SSISI_SI_fSJ_Li128ELi128ELi16ELNS4_4UMMA5MajorE0ELS18_0ELNS17_7ScaleInE0ELS19_0EEEEEENSM_INS5_IJSB_SB_SB_EEENS5_IJSW_SW_SW_EEEEENS5_IJNS4_10UnderscoreES1F_S1F_EEEEENS5_IJNS4_23SM90_TMA_LOAD_MULTICASTES1I_EEENS5_IJNS4_14ComposedLayoutINS4_7SwizzleILi3ELi4ELi3EEENS4_18smem_ptr_flag_bitsILi4EEENSM_INS5_IJSC_SG_EEENS5_IJSG_SB_EEEEEEENSM_INS5_IJNS5_IJNS5_IJSP_SB_EEESS_EEESB_NS5_IJSB_SO_EEEEEENS5_IJNS5_IJNS5_IJSS_SY_EEESX_EEESW_NS5_IJSO_SY_EEEEEEEEEEEvNS4_8identityENS5_IJNS4_13SM90_TMA_LOADES24_EEES22_vS23_EENS_8epilogue10collective18CollectiveEpilogueINS27_23Sm100TmaWarpSpecializedILi4ELi2ELi32ELb1ELb0EEEJSH_NS5_IJNSM_ISF_SB_EENSM_ISN_SB_EEEEENS_10bfloat16_tESL_S2F_SL_NS27_6fusion15FusionCallbacksIS2B_NS2G_17LinearCombinationIS2F_fS2F_fLNS_15FloatRoundStyleE2EEESH_S2E_JEEENS4_5SM1004TMEM4LOAD26SM100_TMEM_LOAD_32dp32b32xES24_NS1K_INS1L_ILi2ELi4ELi3EEENS1N_ILi16EEENSM_INS5_IJSC_SN_EEENS5_IJSN_SB_EEEEEEENS4_39AutoVectorizingCopyWithAssumedAlignmentILi128EEENS4_14SM90_TMA_STOREES2V_S2X_S2X_EEEvvEEEEvNT_6ParamsE)
	.align		4
        /*000c*/ 	.word	index@(__assertfail)
	.align		4
        /*0010*/ 	.word	0x00000000
	.align		4
        /*0014*/ 	.word	0xfffffffe
	.align		4
        /*0018*/ 	.word	0x00000000
	.align		4
        /*001c*/ 	.word	0xfffffffd
	.align		4
        /*0020*/ 	.word	0x00000000
	.align		4
        /*0024*/ 	.word	0xfffffffc


//--------------------- .nv.constant4             --------------------------
	.section	.nv.constant4,"a",@progbits
	.align	8
	.align		8
.nv.constant4:
        /*0000*/ 	.dword	__assertfail
	.align		8
        /*0008*/ 	.dword	__unnamed_1
	.align		8
        /*0010*/ 	.dword	__unnamed_2
	.align		8
        /*0018*/ 	.dword	_ZN40_INTERNAL_cb8d7dc7_4_k_cu_07af8a6f_197874cuda3std3__45__cpo5beginE
	.align		8
        /*0020*/ 	.dword	_ZN40_INTERNAL_cb8d7dc7_4_k_cu_07af8a6f_197874cuda3std3__45__cpo3endE
	.align		8
        /*0028*/ 	.dword	_ZN40_INTERNAL_cb8d7dc7_4_k_cu_07af8a6f_197874cuda3std3__45__cpo6cbeginE
	.align		8
        /*0030*/ 	.dword	_ZN40_INTERNAL_cb8d7dc7_4_k_cu_07af8a6f_197874cuda3std3__45__cpo4cendE
	.align		8
        /*0038*/ 	.dword	_ZN40_INTERNAL_cb8d7dc7_4_k_cu_07af8a6f_197874cuda3std3__442_GLOBAL__N__cb8d7dc7_4_k_cu_07af8a6f_197876ignoreE
	.align		8
        /*0040*/ 	.dword	_ZN40_INTERNAL_cb8d7dc7_4_k_cu_07af8a6f_197874cuda3std3__419piecewise_constructE
	.align		8
        /*0048*/ 	.dword	_ZN40_INTERNAL_cb8d7dc7_4_k_cu_07af8a6f_197874cuda3std3__48in_placeE
	.align		8
        /*0050*/ 	.dword	_ZN40_INTERNAL_cb8d7dc7_4_k_cu_07af8a6f_197874cuda3std6ranges3__45__cpo4swapE
	.align		8
        /*0058*/ 	.dword	_ZN40_INTERNAL_cb8d7dc7_4_k_cu_07af8a6f_197874cuda3std6ranges3__45__cpo9iter_moveE
	.align		8
        /*0060*/ 	.dword	_ZN40_INTERNAL_cb8d7dc7_4_k_cu_07af8a6f_197874cute7productE
	.align		8
        /*0068*/ 	.dword	_ZN40_INTERNAL_cb8d7dc7_4_k_cu_07af8a6f_197874cute1_E
	.align		8
        /*0070*/ 	.dword	$str$25
	.align		8
        /*0078*/ 	.dword	$str$26
	.align		8
        /*0080*/ 	.dword	$str$29
	.align		8
        /*0088*/ 	.dword	$str$30


//--------------------- .text._ZN7cutlass13device_kernelINS_4gemm6kernel13GemmUniversalIN4cute5tupleIJiiiiEEENS1_10collective13CollectiveMmaINS1_46MainloopSm100TmaUmmaWarpSpecializedBlockScaledILi5ELi2ELi2ENS5_IJNS4_1CILi1EEENSA_ILi8EEESB_EEEEENS5_IJNSA_ILi128EEESF_NSA_ILi256EEEEEENS5_IJNS_12float_e2m1_tENS_13float_ue4m3_tEEEENS5_IJNS5_IJlSB_lEEENS4_6LayoutINS5_IJNS5_IJNS5_IJNSA_ILi32EEENSA_ILi4EEEEEEiEEENS5_IJNS5_IJNSA_ILi16EEESO_EEEiEEENS5_IJSB_iEEEEEENS5_IJST_NS5_IJNS5_IJNSA_ILi0EEESB_EEENSA_ILi512EEEEEENS5_IJSW_iEEEEEEEEEEESK_S13_NS4_8TiledMMAINS4_8MMA_AtomIJNS4_17SM100_MMA_MXF4_SSISI_SI_fSJ_Li128ELi128ELi16ELNS4_4UMMA5MajorE0ELS18_0ELNS17_7ScaleInE0ELS19_0EEEEEENSM_INS5_IJSB_SB_SB_EEENS5_IJSW_SW_SW_EEEEENS5_IJNS4_10UnderscoreES1F_S1F_EEEEENS5_IJNS4_23SM90_TMA_LOAD_MULTICASTES1I_EEENS5_IJNS4_14ComposedLayoutINS4_7SwizzleILi3ELi4ELi3EEENS4_18smem_ptr_flag_bitsILi4EEENSM_INS5_IJSC_SG_EEENS5_IJSG_SB_EEEEEEENSM_INS5_IJNS5_IJNS5_IJSP_SB_EEESS_EEESB_NS5_IJSB_SO_EEEEEENS5_IJNS5_IJNS5_IJSS_SY_EEESX_EEESW_NS5_IJSO_SY_EEEEEEEEEEEvNS4_8identityENS5_IJNS4_13SM90_TMA_LOADES24_EEES22_vS23_EENS_8epilogue10collective18CollectiveEpilogueINS27_23Sm100TmaWarpSpecializedILi4ELi2ELi32ELb1ELb0EEEJSH_NS5_IJNSM_ISF_SB_EENSM_ISN_SB_EEEEENS_10bfloat16_tESL_S2F_SL_NS27_6fusion15FusionCallbacksIS2B_NS2G_17LinearCombinationIS2F_fS2F_fLNS_15FloatRoundStyleE2EEESH_S2E_JEEENS4_5SM1004TMEM4LOAD26SM100_TMEM_LOAD_32dp32b32xES24_NS1K_INS1L_ILi2ELi4ELi3EEENS1N_ILi16EEENSM_INS5_IJSC_SN_EEENS5_IJSN_SB_EEEEEEENS4_39AutoVectorizingCopyWithAssumedAlignmentILi128EEENS4_14SM90_TMA_STOREES2V_S2X_S2X_EEEvvEEEEvNT_6ParamsE --------------------------
	.section	.text._ZN7cutlass13device_kernelINS_4gemm6kernel13GemmUniversalIN4cute5tupleIJiiiiEEENS1_10collective13CollectiveMmaINS1_46MainloopSm100TmaUmmaWarpSpecializedBlockScaledILi5ELi2ELi2ENS5_IJNS4_1CILi1EEENSA_ILi8EEESB_EEEEENS5_IJNSA_ILi128EEESF_NSA_ILi256EEEEEENS5_IJNS_12float_e2m1_tENS_13float_ue4m3_tEEEENS5_IJNS5_IJlSB_lEEENS4_6LayoutINS5_IJNS5_IJNS5_IJNSA_ILi32EEENSA_ILi4EEEEEEiEEENS5_IJNS5_IJNSA_ILi16EEESO_EEEiEEENS5_IJSB_iEEEEEENS5_IJST_NS5_IJNS5_IJNSA_ILi0EEESB_EEENSA_ILi512EEEEEENS5_IJSW_iEEEEEEEEEEESK_S13_NS4_8TiledMMAINS4_8MMA_AtomIJNS4_17SM100_MMA_MXF4_SSISI_SI_fSJ_Li128ELi128ELi16ELNS4_4UMMA5MajorE0ELS18_0ELNS17_7ScaleInE0ELS19_0EEEEEENSM_INS5_IJSB_SB_SB_EEENS5_IJSW_SW_SW_EEEEENS5_IJNS4_10UnderscoreES1F_S1F_EEEEENS5_IJNS4_23SM90_TMA_LOAD_MULTICASTES1I_EEENS5_IJNS4_14ComposedLayoutINS4_7SwizzleILi3ELi4ELi3EEENS4_18smem_ptr_flag_bitsILi4EEENSM_INS5_IJSC_SG_EEENS5_IJSG_SB_EEEEEEENSM_INS5_IJNS5_IJNS5_IJSP_SB_EEESS_EEESB_NS5_IJSB_SO_EEEEEENS5_IJNS5_IJNS5_IJSS_SY_EEESX_EEESW_NS5_IJSO_SY_EEEEEEEEEEEvNS4_8identityENS5_IJNS4_13SM90_TMA_LOADES24_EEES22_vS23_EENS_8epilogue10collective18CollectiveEpilogueINS27_23Sm100TmaWarpSpecializedILi4ELi2ELi32ELb1ELb0EEEJSH_NS5_IJNSM_ISF_SB_EENSM_ISN_SB_EEEEENS_10bfloat16_tESL_S2F_SL_NS27_6fusion15FusionCallbacksIS2B_NS2G_17LinearCombinationIS2F_fS2F_fLNS_15FloatRoundStyleE2EEESH_S2E_JEEENS4_5SM1004TMEM4LOAD26SM100_TMEM_LOAD_32dp32b32xES24_NS1K_INS1L_ILi2ELi4ELi3EEENS1N_ILi16EEENSM_INS5_IJSC_SN_EEENS5_IJSN_SB_EEEEEEENS4_39AutoVectorizingCopyWithAssumedAlignmentILi128EEENS4_14SM90_TMA_STOREES2V_S2X_S2X_EEEvvEEEEvNT_6ParamsE,"ax",@progbits
	.align	128
.text._ZN7cutlass13device_kernelINS_4gemm6kernel13GemmUniversalIN4cute5tupleIJiiiiEEENS1_10collective13CollectiveMmaINS1_46MainloopSm100TmaUmmaWarpSpecializedBlockScaledILi5ELi2ELi2ENS5_IJNS4_1CILi1EEENSA_ILi8EEESB_EEEEENS5_IJNSA_ILi128EEESF_NSA_ILi256EEEEEENS5_IJNS_12float_e2m1_tENS_13float_ue4m3_tEEEENS5_IJNS5_IJlSB_lEEENS4_6LayoutINS5_IJNS5_IJNS5_IJNSA_ILi32EEENSA_ILi4EEEEEEiEEENS5_IJNS5_IJNSA_ILi16EEESO_EEEiEEENS5_IJSB_iEEEEEENS5_IJST_NS5_IJNS5_IJNSA_ILi0EEESB_EEENSA_ILi512EEEEEENS5_IJSW_iEEEEEEEEEEESK_S13_NS4_8TiledMMAINS4_8MMA_AtomIJNS4_17SM100_MMA_MXF4_SSISI_SI_fSJ_Li128ELi128ELi16ELNS4_4UMMA5MajorE0ELS18_0ELNS17_7ScaleInE0ELS19_0EEEEEENSM_INS5_IJSB_SB_SB_EEENS5_IJSW_SW_SW_EEEEENS5_IJNS4_10UnderscoreES1F_S1F_EEEEENS5_IJNS4_23SM90_TMA_LOAD_MULTICASTES1I_EEENS5_IJNS4_14ComposedLayoutINS4_7SwizzleILi3ELi4ELi3EEENS4_18smem_ptr_flag_bitsILi4EEENSM_INS5_IJSC_SG_EEENS5_IJSG_SB_EEEEEEENSM_INS5_IJNS5_IJNS5_IJSP_SB_EEESS_EEESB_NS5_IJSB_SO_EEEEEENS5_IJNS5_IJNS5_IJSS_SY_EEESX_EEESW_NS5_IJSO_SY_EEEEEEEEEEEvNS4_8identityENS5_IJNS4_13SM90_TMA_LOADES24_EEES22_vS23_EENS_8epilogue10collective18CollectiveEpilogueINS27_23Sm100TmaWarpSpecializedILi4ELi2ELi32ELb1ELb0EEEJSH_NS5_IJNSM_ISF_SB_EENSM_ISN_SB_EEEEENS_10bfloat16_tESL_S2F_SL_NS27_6fusion15FusionCallbacksIS2B_NS2G_17LinearCombinationIS2F_fS2F_fLNS_15FloatRoundStyleE2EEESH_S2E_JEEENS4_5SM1004TMEM4LOAD26SM100_TMEM_LOAD_32dp32b32xES24_NS1K_INS1L_ILi2ELi4ELi3EEENS1N_ILi16EEENSM_INS5_IJSC_SN_EEENS5_IJSN_SB_EEEEEEENS4_39AutoVectorizingCopyWithAssumedAlignmentILi128EEENS4_14SM90_TMA_STOREES2V_S2X_S2X_EEEvvEEEEvNT_6ParamsE:
        .type           _ZN7cutlass13device_kernelINS_4gemm6kernel13GemmUniversalIN4cute5tupleIJiiiiEEENS1_10collective13CollectiveMmaINS1_46MainloopSm100TmaUmmaWarpSpecializedBlockScaledILi5ELi2ELi2ENS5_IJNS4_1CILi1EEENSA_ILi8EEESB_EEEEENS5_IJNSA_ILi128EEESF_NSA_ILi256EEEEEENS5_IJNS_12float_e2m1_tENS_13float_ue4m3_tEEEENS5_IJNS5_IJlSB_lEEENS4_6LayoutINS5_IJNS5_IJNS5_IJNSA_ILi32EEENSA_ILi4EEEEEEiEEENS5_IJNS5_IJNSA_ILi16EEESO_EEEiEEENS5_IJSB_iEEEEEENS5_IJST_NS5_IJNS5_IJNSA_ILi0EEESB_EEENSA_ILi512EEEEEENS5_IJSW_iEEEEEEEEEEESK_S13_NS4_8TiledMMAINS4_8MMA_AtomIJNS4_17SM100_MMA_MXF4_SSISI_SI_fSJ_Li128ELi128ELi16ELNS4_4UMMA5MajorE0ELS18_0ELNS17_7ScaleInE0ELS19_0EEEEEENSM_INS5_IJSB_SB_SB_EEENS5_IJSW_SW_SW_EEEEENS5_IJNS4_10UnderscoreES1F_S1F_EEEEENS5_IJNS4_23SM90_TMA_LOAD_MULTICASTES1I_EEENS5_IJNS4_14ComposedLayoutINS4_7SwizzleILi3ELi4ELi3EEENS4_18smem_ptr_flag_bitsILi4EEENSM_INS5_IJSC_SG_EEENS5_IJSG_SB_EEEEEEENSM_INS5_IJNS5_IJNS5_IJSP_SB_EEESS_EEESB_NS5_IJSB_SO_EEEEEENS5_IJNS5_IJNS5_IJSS_SY_EEESX_EEESW_NS5_IJSO_SY_EEEEEEEEEEEvNS4_8identityENS5_IJNS4_13SM90_TMA_LOADES24_EEES22_vS23_EENS_8epilogue10collective18CollectiveEpilogueINS27_23Sm100TmaWarpSpecializedILi4ELi2ELi32ELb1ELb0EEEJSH_NS5_IJNSM_ISF_SB_EENSM_ISN_SB_EEEEENS_10bfloat16_tESL_S2F_SL_NS27_6fusion15FusionCallbacksIS2B_NS2G_17LinearCombinationIS2F_fS2F_fLNS_15FloatRoundStyleE2EEESH_S2E_JEEENS4_5SM1004TMEM4LOAD26SM100_TMEM_LOAD_32dp32b32xES24_NS1K_INS1L_ILi2ELi4ELi3EEENS1N_ILi16EEENSM_INS5_IJSC_SN_EEENS5_IJSN_SB_EEEEEEENS4_39AutoVectorizingCopyWithAssumedAlignmentILi128EEENS4_14SM90_TMA_STOREES2V_S2X_S2X_EEEvvEEEEvNT_6ParamsE,@function
        .size           _ZN7cutlass13device_kernelINS_4gemm6kernel13GemmUniversalIN4cute5tupleIJiiiiEEENS1_10collective13CollectiveMmaINS1_46MainloopSm100TmaUmmaWarpSpecializedBlockScaledILi5ELi2ELi2ENS5_IJNS4_1CILi1EEENSA_ILi8EEESB_EEEEENS5_IJNSA_ILi128EEESF_NSA_ILi256EEEEEENS5_IJNS_12float_e2m1_tENS_13float_ue4m3_tEEEENS5_IJNS5_IJlSB_lEEENS4_6LayoutINS5_IJNS5_IJNS5_IJNSA_ILi32EEENSA_ILi4EEEEEEiEEENS5_IJNS5_IJNSA_ILi16EEESO_EEEiEEENS5_IJSB_iEEEEEENS5_IJST_NS5_IJNS5_IJNSA_ILi0EEESB_EEENSA_ILi512EEEEEENS5_IJSW_iEEEEEEEEEEESK_S13_NS4_8TiledMMAINS4_8MMA_AtomIJNS4_17SM100_MMA_MXF4_SSISI_SI_fSJ_Li128ELi128ELi16ELNS4_4UMMA5MajorE0ELS18_0ELNS17_7ScaleInE0ELS19_0EEEEEENSM_INS5_IJSB_SB_SB_EEENS5_IJSW_SW_SW_EEEEENS5_IJNS4_10UnderscoreES1F_S1F_EEEEENS5_IJNS4_23SM90_TMA_LOAD_MULTICASTES1I_EEENS5_IJNS4_14ComposedLayoutINS4_7SwizzleILi3ELi4ELi3EEENS4_18smem_ptr_flag_bitsILi4EEENSM_INS5_IJSC_SG_EEENS5_IJSG_SB_EEEEEEENSM_INS5_IJNS5_IJNS5_IJSP_SB_EEESS_EEESB_NS5_IJSB_SO_EEEEEENS5_IJNS5_IJNS5_IJSS_SY_EEESX_EEESW_NS5_IJSO_SY_EEEEEEEEEEEvNS4_8identityENS5_IJNS4_13SM90_TMA_LOADES24_EEES22_vS23_EENS_8epilogue10collective18CollectiveEpilogueINS27_23Sm100TmaWarpSpecializedILi4ELi2ELi32ELb1ELb0EEEJSH_NS5_IJNSM_ISF_SB_EENSM_ISN_SB_EEEEENS_10bfloat16_tESL_S2F_SL_NS27_6fusion15FusionCallbacksIS2B_NS2G_17LinearCombinationIS2F_fS2F_fLNS_15FloatRoundStyleE2EEESH_S2E_JEEENS4_5SM1004TMEM4LOAD26SM100_TMEM_LOAD_32dp32b32xES24_NS1K_INS1L_ILi2ELi4ELi3EEENS1N_ILi16EEENSM_INS5_IJSC_SN_EEENS5_IJSN_SB_EEEEEEENS4_39AutoVectorizingCopyWithAssumedAlignmentILi128EEENS4_14SM90_TMA_STOREES2V_S2X_S2X_EEEvvEEEEvNT_6ParamsE,(.L_x_184 - _ZN7cutlass13device_kernelINS_4gemm6kernel13GemmUniversalIN4cute5tupleIJiiiiEEENS1_10collective13CollectiveMmaINS1_46MainloopSm100TmaUmmaWarpSpecializedBlockScaledILi5ELi2ELi2ENS5_IJNS4_1CILi1EEENSA_ILi8EEESB_EEEEENS5_IJNSA_ILi128EEESF_NSA_ILi256EEEEEENS5_IJNS_12float_e2m1_tENS_13float_ue4m3_tEEEENS5_IJNS5_IJlSB_lEEENS4_6LayoutINS5_IJNS5_IJNS5_IJNSA_ILi32EEENSA_ILi4EEEEEEiEEENS5_IJNS5_IJNSA_ILi16EEESO_EEEiEEENS5_IJSB_iEEEEEENS5_IJST_NS5_IJNS5_IJNSA_ILi0EEESB_EEENSA_ILi512EEEEEENS5_IJSW_iEEEEEEEEEEESK_S13_NS4_8TiledMMAINS4_8MMA_AtomIJNS4_17SM100_MMA_MXF4_SSISI_SI_fSJ_Li128ELi128ELi16ELNS4_4UMMA5MajorE0ELS18_0ELNS17_7ScaleInE0ELS19_0EEEEEENSM_INS5_IJSB_SB_SB_EEENS5_IJSW_SW_SW_EEEEENS5_IJNS4_10UnderscoreES1F_S1F_EEEEENS5_IJNS4_23SM90_TMA_LOAD_MULTICASTES1I_EEENS5_IJNS4_14ComposedLayoutINS4_7SwizzleILi3ELi4ELi3EEENS4_18smem_ptr_flag_bitsILi4EEENSM_INS5_IJSC_SG_EEENS5_IJSG_SB_EEEEEEENSM_INS5_IJNS5_IJNS5_IJSP_SB_EEESS_EEESB_NS5_IJSB_SO_EEEEEENS5_IJNS5_IJNS5_IJSS_SY_EEESX_EEESW_NS5_IJSO_SY_EEEEEEEEEEEvNS4_8identityENS5_IJNS4_13SM90_TMA_LOADES24_EEES22_vS23_EENS_8epilogue10collective18CollectiveEpilogueINS27_23Sm100TmaWarpSpecializedILi4ELi2ELi32ELb1ELb0EEEJSH_NS5_IJNSM_ISF_SB_EENSM_ISN_SB_EEEEENS_10bfloat16_tESL_S2F_SL_NS27_6fusion15FusionCallbacksIS2B_NS2G_17LinearCombinationIS2F_fS2F_fLNS_15FloatRoundStyleE2EEESH_S2E_JEEENS4_5SM1004TMEM4LOAD26SM100_TMEM_LOAD_32dp32b32xES24_NS1K_INS1L_ILi2ELi4ELi3EEENS1N_ILi16EEENSM_INS5_IJSC_SN_EEENS5_IJSN_SB_EEEEEEENS4_39AutoVectorizingCopyWithAssumedAlignmentILi128EEENS4_14SM90_TMA_STOREES2V_S2X_S2X_EEEvvEEEEvNT_6ParamsE)
        .other          _ZN7cutlass13device_kernelINS_4gemm6kernel13GemmUniversalIN4cute5tupleIJiiiiEEENS1_10collective13CollectiveMmaINS1_46MainloopSm100TmaUmmaWarpSpecializedBlockScaledILi5ELi2ELi2ENS5_IJNS4_1CILi1EEENSA_ILi8EEESB_EEEEENS5_IJNSA_ILi128EEESF_NSA_ILi256EEEEEENS5_IJNS_12float_e2m1_tENS_13float_ue4m3_tEEEENS5_IJNS5_IJlSB_lEEENS4_6LayoutINS5_IJNS5_IJNS5_IJNSA_ILi32EEENSA_ILi4EEEEEEiEEENS5_IJNS5_IJNSA_ILi16EEESO_EEEiEEENS5_IJSB_iEEEEEENS5_IJST_NS5_IJNS5_IJNSA_ILi0EEESB_EEENSA_ILi512EEEEEENS5_IJSW_iEEEEEEEEEEESK_S13_NS4_8TiledMMAINS4_8MMA_AtomIJNS4_17SM100_MMA_MXF4_SSISI_SI_fSJ_Li128ELi128ELi16ELNS4_4UMMA5MajorE0ELS18_0ELNS17_7ScaleInE0ELS19_0EEEEEENSM_INS5_IJSB_SB_SB_EEENS5_IJSW_SW_SW_EEEEENS5_IJNS4_10UnderscoreES1F_S1F_EEEEENS5_IJNS4_23SM90_TMA_LOAD_MULTICASTES1I_EEENS5_IJNS4_14ComposedLayoutINS4_7SwizzleILi3ELi4ELi3EEENS4_18smem_ptr_flag_bitsILi4EEENSM_INS5_IJSC_SG_EEENS5_IJSG_SB_EEEEEEENSM_INS5_IJNS5_IJNS5_IJSP_SB_EEESS_EEESB_NS5_IJSB_SO_EEEEEENS5_IJNS5_IJNS5_IJSS_SY_EEESX_EEESW_NS5_IJSO_SY_EEEEEEEEEEEvNS4_8identityENS5_IJNS4_13SM90_TMA_LOADES24_EEES22_vS23_EENS_8epilogue10collective18CollectiveEpilogueINS27_23Sm100TmaWarpSpecializedILi4ELi2ELi32ELb1ELb0EEEJSH_NS5_IJNSM_ISF_SB_EENSM_ISN_SB_EEEEENS_10bfloat16_tESL_S2F_SL_NS27_6fusion15FusionCallbacksIS2B_NS2G_17LinearCombinationIS2F_fS2F_fLNS_15FloatRoundStyleE2EEESH_S2E_JEEENS4_5SM1004TMEM4LOAD26SM100_TMEM_LOAD_32dp32b32xES24_NS1K_INS1L_ILi2ELi4ELi3EEENS1N_ILi16EEENSM_INS5_IJSC_SN_EEENS5_IJSN_SB_EEEEEEENS4_39AutoVectorizingCopyWithAssumedAlignmentILi128EEENS4_14SM90_TMA_STOREES2V_S2X_S2X_EEEvvEEEEvNT_6ParamsE,@"STO_CUDA_ENTRY STV_DEFAULT"
_ZN7cutlass13device_kernelINS_4gemm6kernel13GemmUniversalIN4cute5tupleIJiiiiEEENS1_10collective13CollectiveMmaINS1_46MainloopSm100TmaUmmaWarpSpecializedBlockScaledILi5ELi2ELi2ENS5_IJNS4_1CILi1EEENSA_ILi8EEESB_EEEEENS5_IJNSA_ILi128EEESF_NSA_ILi256EEEEEENS5_IJNS_12float_e2m1_tENS_13float_ue4m3_tEEEENS5_IJNS5_IJlSB_lEEENS4_6LayoutINS5_IJNS5_IJNS5_IJNSA_ILi32EEENSA_ILi4EEEEEEiEEENS5_IJNS5_IJNSA_ILi16EEESO_EEEiEEENS5_IJSB_iEEEEEENS5_IJST_NS5_IJNS5_IJNSA_ILi0EEESB_EEENSA_ILi512EEEEEENS5_IJSW_iEEEEEEEEEEESK_S13_NS4_8TiledMMAINS4_8MMA_AtomIJNS4_17SM100_MMA_MXF4_SSISI_SI_fSJ_Li128ELi128ELi16ELNS4_4UMMA5MajorE0ELS18_0ELNS17_7ScaleInE0ELS19_0EEEEEENSM_INS5_IJSB_SB_SB_EEENS5_IJSW_SW_SW_EEEEENS5_IJNS4_10UnderscoreES1F_S1F_EEEEENS5_IJNS4_23SM90_TMA_LOAD_MULTICASTES1I_EEENS5_IJNS4_14ComposedLayoutINS4_7SwizzleILi3ELi4ELi3EEENS4_18smem_ptr_flag_bitsILi4EEENSM_INS5_IJSC_SG_EEENS5_IJSG_SB_EEEEEEENSM_INS5_IJNS5_IJNS5_IJSP_SB_EEESS_EEESB_NS5_IJSB_SO_EEEEEENS5_IJNS5_IJNS5_IJSS_SY_EEESX_EEESW_NS5_IJSO_SY_EEEEEEEEEEEvNS4_8identityENS5_IJNS4_13SM90_TMA_LOADES24_EEES22_vS23_EENS_8epilogue10collective18CollectiveEpilogueINS27_23Sm100TmaWarpSpecializedILi4ELi2ELi32ELb1ELb0EEEJSH_NS5_IJNSM_ISF_SB_EENSM_ISN_SB_EEEEENS_10bfloat16_tESL_S2F_SL_NS27_6fusion15FusionCallbacksIS2B_NS2G_17LinearCombinationIS2F_fS2F_fLNS_15FloatRoundStyleE2EEESH_S2E_JEEENS4_5SM1004TMEM4LOAD26SM100_TMEM_LOAD_32dp32b32xES24_NS1K_INS1L_ILi2ELi4ELi3EEENS1N_ILi16EEENSM_INS5_IJSC_SN_EEENS5_IJSN_SB_EEEEEEENS4_39AutoVectorizingCopyWithAssumedAlignmentILi128EEENS4_14SM90_TMA_STOREES2V_S2X_S2X_EEEvvEEEEvNT_6ParamsE:
[----:B------:R-:W1:Y:S01]  /*0000*/  LDC R1, c[0x0][0x37c] ;  /* 0x0000df00ff017b82 */ /* 0x000e620000000800 */
[----:B------:R-:W2:Y:S01]  /*0010*/  S2R R101, SR_TID.X ;  /* 0x0000000000657919 */ /* 0x000ea20000002100 */
[----:B------:R-:W3:Y:S01]  /*0020*/  LDCU.64 UR4, c[0x0][0xc90] ;  /* 0x00019200ff0477ac */ /* 0x000ee20008000a00 */
[----:B------:R-:W-:Y:S02]  /*0030*/  PRMT R88, RZ, 0x7610, R88 ;  /* 0x00007610ff587816 */ /* 0x000fe40000000058 */
[----:B------:R-:W-:Y:S01]  /*0040*/  ELECT P5, URZ, PT ;  /* 0x0000000000ff782f */ /* 0x000fe200038a0000 */
[----:B------:R-:W4:Y:S01]  /*0050*/  LDCU.64 UR46, c[0x0][0x358] ;  /* 0x00006b00ff2e77ac */ /* 0x000f220008000a00 */
[----:B---3--:R-:W-:-:S04]  /*0060*/  UISETP.NE.U32.AND UP0, UPT, UR4, URZ, UPT ;  /* 0x000000ff0400728c */ /* 0x008fc8000bf05070 */
[----:B------:R-:W-:Y:S01]  /*0070*/  UISETP.NE.AND.EX UP0, UPT, UR5, URZ, UPT, UP0 ;  /* 0x000000ff0500728c */ /* 0x000fe2000bf05300 */
[----:B--2---:R-:W-:-:S05]  /*0080*/  SHF.R.U32.HI R92, RZ, 0x5, R101 ;  /* 0x00000005ff5c7819 */ /* 0x004fca0000011665 */
[----:B------:R-:W2:Y:S02]  /*0090*/  SHFL.IDX PT, R0, R92, RZ, 0x1f ;  /* 0x00001fff5c007589 */ /* 0x000ea400000e0000 */
[----:B--2---:R-:W-:Y:S01]  /*00a0*/  R2UR UR13, R0 ;  /* 0x00000000000d72ca */ /* 0x004fe200000e0000 */
[----:B-1--4-:R-:W-:-:S14]  /*00b0*/  BRA.U UP0, `(.L_x_0) ;  /* 0x00000001002c7547 */ /* 0x012fdc000b800000 */
[----:B------:R-:W1:Y:S02]  /*00c0*/  LDCU.64 UR6, c[0x0][0xc88] ;  /* 0x00019100ff0677ac */ /* 0x000e640008000a00 */
[----:B-1----:R-:W-:-:S04]  /*00d0*/  UISETP.NE.U32.AND UP0, UPT, UR6, URZ, UPT ;  /* 0x000000ff0600728c */ /* 0x002fc8000bf05070 */
[----:B------:R-:W-:-:S09]  /*00e0*/  UISETP.NE.AND.EX UP0, UPT, UR7, URZ, UPT, UP0 ;  /* 0x000000ff0700728c */ /* 0x000fd2000bf05300 */
[----:B------:R-:W-:Y:S05]  /*00f0*/  BRA.U !UP0, `(.L_x_1) ;  /* 0x0000000108107547 */ /* 0x000fea000b800000 */
[----:B------:R-:W1:Y:S02]  /*0100*/  LDC.64 R2, c[0x0][0xc88] ;  /* 0x00032200ff027b82 */ /* 0x000e640000000a00 */
[----:B-1----:R1:W5:Y:S01]  /*0110*/  LDG.E R49, desc[UR46][R2.64] ;  /* 0x0000002e02317981 */ /* 0x002362000c1e1900 */
[----:B------:R-:W-:Y:S01]  /*0120*/  HFMA2 R88, -RZ, RZ, 0, 5.9604644775390625e-08 ;  /* 0x00000001ff587431 */ /* 0x000fe200000001ff */
[----:B------:R-:W-:Y:S05]  /*0130*/  BRA `(.L_x_0) ;  /* 0x00000000000c7947 */ /* 0x000fea0003800000 */
.L_x_1:
[----:B------:R-:W1:Y:S01]  /*0140*/  LDCU UR6, c[0x0][0xc80] ;  /* 0x00019000ff0677ac */ /* 0x000e620008000800 */
[----:B------:R-:W-:Y:S01]  /*0150*/  HFMA2 R88, -RZ, RZ, 0, 5.9604644775390625e-08 ;  /* 0x00000001ff587431 */ /* 0x000fe200000001ff */
[----:B-1----:R-:W-:-:S07]  /*0160*/  MOV R49, UR6 ;  /* 0x0000000600317c02 */ /* 0x002fce0008000f00 */
.L_x_0:
[----:B------:R-:W2:Y:S02]  /*0170*/  LDCU.64 UR6, c[0x0][0xcb0] ;  /* 0x00019600ff0677ac */ /* 0x000ea40008000a00 */
[----:B--2---:R-:W-:-:S04]  /*0180*/  UISETP.NE.U32.AND UP0, UPT, UR6, URZ, UPT ;  /* 0x000000ff0600728c */ /* 0x004fc8000bf05070 */
[----:B------:R-:W-:-:S09]  /*0190*/  UISETP.NE.AND.EX UP0, UPT, UR7, URZ, UPT, UP0 ;  /* 0x000000ff0700728c */ /* 0x000fd2000bf05300 */
[----:B------:R-:W-:Y:S05]  /*01a0*/  BRA.U UP0, `(.L_x_2) ;  /* 0x0000000100247547 */ /* 0x000fea000b800000 */
[----:B------:R-:W2:Y:S02]  /*01b0*/  LDCU.64 UR6, c[0x0][0xca8] ;  /* 0x00019500ff0677ac */ /* 0x000ea40008000a00 */
[----:B--2---:R-:W-:-:S04]  /*01c0*/  UISETP.NE.U32.AND UP0, UPT, UR6, URZ, UPT ;  /* 0x000000ff0600728c */ /* 0x004fc8000bf05070 */
[----:B------:R-:W-:-:S09]  /*01d0*/  UISETP.NE.AND.EX UP0, UPT, UR7, URZ, UPT, UP0 ;  /* 0x000000ff0700728c */ /* 0x000fd2000bf05300 */
[----:B------:R-:W-:Y:S05]  /*01e0*/  BRA.U !UP0, `(.L_x_3) ;  /* 0x00000001080c7547 */ /* 0x000fea000b800000 */
[----:B-1----:R-:W1:Y:S02]  /*01f0*/  LDC.64 R2, c[0x0][0xca8] ;  /* 0x00032a00ff027b82 */ /* 0x002e640000000a00 */
[----:B-1----:R2:W5:Y:S01]  /*0200*/  LDG.E R47, desc[UR46][R2.64] ;  /* 0x0000002e022f7981 */ /* 0x002562000c1e1900 */
[----:B------:R-:W-:Y:S05]  /*0210*/  BRA `(.L_x_2) ;  /* 0x0000000000087947 */ /* 0x000fea0003800000 */
.L_x_3:
[----:B------:R-:W2:Y:S02]  /*0220*/  LDCU UR6, c[0x0][0xca0] ;  /* 0x00019400ff0677ac */ /* 0x000ea40008000800 */
[----:B--2---:R-:W-:Y:S02]  /*0230*/  MOV R47, UR6 ;  /* 0x00000006002f7c02 */ /* 0x004fe40008000f00 */
.L_x_2:
[----:B------:R-:W-:Y:S01]  /*0240*/  IMAD.U32 R0, RZ, RZ, UR13 ;  /* 0x0000000dff007e24 */ /* 0x000fe2000f8e00ff */
[----:B------:R-:W-:Y:S04]  /*0250*/  BSSY.RECONVERGENT B0, `(.L_x_4) ;  /* 0x0000012000007945 */ /* 0x000fe80003800200 */
[C---:B------:R-:W-:Y:S02]  /*0260*/  ISETP.NE.OR P1, PT, R0.reuse, 0x1, !P5 ;  /* 0x000000010000780c */ /* 0x040fe40006f25670 */
[----:B------:R-:W-:-:S11]  /*0270*/  ISETP.NE.OR P0, PT, R0, 0x3, !P5 ;  /* 0x000000030000780c */ /* 0x000fd60006f05670 */
[----:B------:R-:W-:Y:S05]  /*0280*/  @P1 BRA `(.L_x_5) ;  /* 0x0000000000381947 */ /* 0x000fea0003800000 */
[----:B------:R-:W3:Y:S02]  /*0290*/  LDCU.64 UR6, c[0x0][0x348] ;  /* 0x00006900ff0677ac */ /* 0x000ee40008000a00 */
[----:B---3--:R-:W-:Y:S02]  /*02a0*/  UIADD3 UR14, UP3, UPT, UR6, 0x80, URZ ;  /* 0x00000080060e7890 */ /* 0x008fe4000ff7e0ff */
[----:B------:R-:W-:Y:S02]  /*02b0*/  UIADD3 UR10, UP2, UPT, UR6, 0x180, URZ ;  /* 0x00000180060a7890 */ /* 0x000fe4000ff5e0ff */
[----:B------:R-:W-:Y:S02]  /*02c0*/  UIADD3 UR8, UP1, UPT, UR6, 0x280, URZ ;  /* 0x0000028006087890 */ /* 0x000fe4000ff3e0ff */
[----:B------:R-:W-:Y:S02]  /*02d0*/  UIADD3 UR6, UP0, UPT, UR6, 0x380, URZ ;  /* 0x0000038006067890 */ /* 0x000fe4000ff1e0ff */
[----:B------:R-:W-:-:S02]  /*02e0*/  UIADD3.X UR15, UPT, UPT, URZ, UR7, URZ, UP3, !UPT ;  /* 0x00000007ff0f7290 */ /* 0x000fc40009ffe4ff */
[----:B------:R-:W-:Y:S02]  /*02f0*/  UIADD3.X UR11, UPT, UPT, URZ, UR7, URZ, UP2, !UPT ;  /* 0x00000007ff0b7290 */ /* 0x000fe400097fe4ff */
[----:B------:R-:W-:Y:S02]  /*0300*/  UIADD3.X UR9, UPT, UPT, URZ, UR7, URZ, UP1, !UPT ;  /* 0x00000007ff097290 */ /* 0x000fe40008ffe4ff */
[----:B------:R-:W-:-:S03]  /*0310*/  UIADD3.X UR7, UPT, UPT, URZ, UR7, URZ, UP0, !UPT ;  /* 0x00000007ff077290 */ /* 0x000fc600087fe4ff */
[----:B------:R3:W-:Y:S02]  /*0320*/  UTMACCTL.PF [UR14] ;  /* 0x000000000e0079b9 */ /* 0x0007e40008040000 */
[----:B------:R3:W-:Y:S02]  /*0330*/  UTMACCTL.PF [UR10] ;  /* 0x000000000a0079b9 */ /* 0x0007e40008040000 */
[----:B------:R3:W-:Y:S02]  /*0340*/  UTMACCTL.PF [UR8] ;  /* 0x00000000080079b9 */ /* 0x0007e40008040000 */
[----:B------:R3:W-:Y:S02]  /*0350*/  UTMACCTL.PF [UR6] ;  /* 0x00000000060079b9 */ /* 0x0007e40008040000 */
[----:B---3--:R-:W-:Y:S01]  /*0360*/  NOP ;  /* 0x0000000000007918 */ /* 0x008fe20000000000 */
.L_x_5:
[----:B------:R-:W-:Y:S05]  /*0370*/  BSYNC.RECONVERGENT B0 ;  /* 0x0000000000007941 */ /* 0x000fea0003800200 */
.L_x_4:
[----:B------:R-:W-:Y:S04]  /*0380*/  BSSY.RECONVERGENT B0, `(.L_x_6) ;  /* 0x000000a000007945 */ /* 0x000fe80003800200 */
[----:B------:R-:W-:Y:S05]  /*0390*/  @P0 BRA `(.L_x_7) ;  /* 0x0000000000200947 */ /* 0x000fea0003800000 */
[----:B------:R-:W3:Y:S02]  /*03a0*/  LDCU.64 UR6, c[0x0][0x348] ;  /* 0x00006900ff0677ac */ /* 0x000ee40008000a00 */
[----:B---3--:R-:W-:Y:S02]  /*03b0*/  UIADD3 UR8, UP1, UPT, UR6, 0x980, URZ ;  /* 0x0000098006087890 */ /* 0x008fe4000ff3e0ff */
[----:B------:R-:W-:Y:S02]  /*03c0*/  UIADD3 UR6, UP0, UPT, UR6, 0xa80, URZ ;  /* 0x00000a8006067890 */ /* 0x000fe4000ff1e0ff */
[----:B------:R-:W-:Y:S02]  /*03d0*/  UIADD3.X UR9, UPT, UPT, URZ, UR7, URZ, UP1, !UPT ;  /* 0x00000007ff097290 */ /* 0x000fe40008ffe4ff */
[----:B------:R-:W-:-:S07]  /*03e0*/  UIADD3.X UR7, UPT, UPT, URZ, UR7, URZ, UP0, !UPT ;  /* 0x00000007ff077290 */ /* 0x000fce00087fe4ff */
[----:B------:R3:W-:Y:S02]  /*03f0*/  UTMACCTL.PF [UR8] ;  /* 0x00000000080079b9 */ /* 0x0007e40008040000 */
[----:B------:R3:W-:Y:S02]  /*0400*/  UTMACCTL.PF [UR6] ;  /* 0x00000000060079b9 */ /* 0x0007e40008040000 */
[----:B---3--:R-:W-:Y:S01]  /*0410*/  NOP ;  /* 0x0000000000007918 */ /* 0x008fe20000000000 */
.L_x_7:
[----:B------:R-:W-:Y:S05]  /*0420*/  BSYNC.RECONVERGENT B0 ;  /* 0x0000000000007941 */ /* 0x000fea0003800200 */
.L_x_6:
[----:B------:R-:W3:Y:S01]  /*0430*/  LDCU.64 UR6, c[0x0][0xc88] ;  /* 0x00019100ff0677ac */ /* 0x000ee20008000a00 */
[----:B------:R-:W-:Y:S02]  /*0440*/  UISETP.EQ.U32.AND UP1, UPT, UR4, URZ, UPT ;  /* 0x000000ff0400728c */ /* 0x000fe4000bf22070 */
[----:B------:R-:W-:Y:S02]  /*0450*/  UPLOP3.LUT UP5, UPT, UPT, UPT, UPT, 0x80, 0x8 ;  /* 0x000000000008789c */ /* 0x000fe40003faf070 */
[----:B---3--:R-:W-:-:S04]  /*0460*/  UISETP.NE.U32.AND UP0, UPT, UR6, URZ, UPT ;  /* 0x000000ff0600728c */ /* 0x008fc8000bf05070 */
[----:B------:R-:W-:-:S04]  /*0470*/  UISETP.NE.AND.EX UP0, UPT, UR7, URZ, UPT, UP0 ;  /* 0x000000ff0700728c */ /* 0x000fc8000bf05300 */
[----:B------:R-:W-:-:S04]  /*0480*/  UISETP.EQ.OR.EX UP2, UPT, UR5, URZ, !UP0, UP1 ;  /* 0x000000ff0500728c */ /* 0x000fc8000c742710 */
[----:B------:R-:W-:-:S05]  /*0490*/  UP2UR UR48, UPR, URZ, 0x4 ;  /* 0x00000004ff307883 */ /* 0x000fca0008000000 */
[----:B------:R-:W-:Y:S07]  /*04a0*/  BRA.U !UP2, `(.L_x_8) ;  /* 0x000000010a207547 */ /* 0x000fee000b800000 */
[----:B------:R-:W-:Y:S01]  /*04b0*/  UISETP.NE.U32.AND UP1, UPT, UR4, URZ, UPT ;  /* 0x000000ff0400728c */ /* 0x000fe2000bf25070 */
[----:B-----5:R-:W-:Y:S01]  /*04c0*/  FSETP.NEU.AND P0, PT, R49, RZ, PT ;  /* 0x000000ff3100720b */ /* 0x020fe20003f0d000 */
[----:B------:R-:W-:Y:S02]  /*04d0*/  USEL UR4, URZ, 0xffffffff, UP0 ;  /* 0xffffffffff047887 */ /* 0x000fe40008000000 */
[----:B------:R-:W-:-:S10]  /*04e0*/  UISETP.NE.AND.EX UP1, UPT, UR5, URZ, UPT, UP1 ;  /* 0x000000ff0500728c */ /* 0x000fd4000bf25310 */
[----:B------:R-:W-:Y:S01]  /*04f0*/  VOTEU.ANY UP0, P0 ;  /* 0x0000000000ff7886 */ /* 0x000fe20000000100 */
[----:B------:R-:W-:-:S04]  /*0500*/  @!UP1 USEL UR4, URZ, 0xffffffff, UP0 ;  /* 0xffffffffff049887 */ /* 0x000fc80008000000 */
[----:B------:R-:W-:-:S04]  /*0510*/  ULOP3.LUT UR4, UR4, 0x1, URZ, 0xc0, !UPT ;  /* 0x0000000104047892 */ /* 0x000fc8000f8ec0ff */
[----:B------:R-:W-:-:S11]  /*0520*/  UISETP.NE.U32.AND UP5, UPT, UR4, 0x1, UPT ;  /* 0x000000010400788c */ /* 0x000fd6000bfa5070 */
.L_x_8:
[----:B-12---:R-:W1:Y:S01]  /*0530*/  SHFL.IDX PT, R2, R92, RZ, 0x1f ;  /* 0x00001fff5c027589 */ /* 0x006e6200000e0000 */
[----:B------:R-:W-:-:S04]  /*0540*/  UISETP.NE.AND UP0, UPT, UR13, 0x2, UPT ;  /* 0x000000020d00788c */ /* 0x000fc8000bf05270 */
[----:B------:R-:W-:Y:S01]  /*0550*/  USEL UR22, URZ, 0x1, UP0 ;  /* 0x00000001ff167887 */ /* 0x000fe20008000000 */
[----:B-1----:R-:W-:-:S13]  /*0560*/  ISETP.NE.AND P0, PT, R2, RZ, PT ;  /* 0x000000ff0200720c */ /* 0x002fda0003f05270 */
[----:B------:R-:W-:Y:S05]  /*0570*/  @P0 BRA `(.L_x_9) ;  /* 0x0000000000600947 */ /* 0x000fea0003800000 */
[----:B------:R-:W1:Y:S01]  /*0580*/  S2UR UR6, SR_CgaCtaId ;  /* 0x00000000000679c3 */ /* 0x000e620000008800 */
[----:B------:R-:W-:Y:S01]  /*0590*/  UMOV UR7, 0x400 ;  /* 0x0000040000077882 */ /* 0x000fe20000000000 */
[----:B------:R-:W-:Y:S01]  /*05a0*/  UMOV UR5, 0x1 ;  /* 0x0000000100057882 */ /* 0x000fe20000000000 */
[----:B------:R-:W-:Y:S01]  /*05b0*/  UMOV UR4, 0x8 ;  /* 0x0000000800047882 */ /* 0x000fe20000000000 */
[----:B------:R-:W-:-:S04]  /*05c0*/  UIADD3 UR8, UPT, UPT, -UR5, 0x100000, URZ ;  /* 0x0010000005087890 */ /* 0x000fc8000fffe1ff */
[----:B------:R-:W-:Y:S02]  /*05d0*/  USHF.L.U32 UR9, UR8, 0xb, URZ ;  /* 0x0000000b08097899 */ /* 0x000fe400080006ff */
[----:B------:R-:W-:Y:S02]  /*05e0*/  USHF.L.U32 UR8, UR8, 0x1, URZ ;  /* 0x0000000108087899 */ /* 0x000fe400080006ff */
[----:B------:R-:W-:-:S04]  /*05f0*/  UIADD3 UR4, UPT, UPT, -UR4, 0x100000, URZ ;  /* 0x0010000004047890 */ /* 0x000fc8000fffe1ff */
[----:B------:R-:W-:Y:S02]  /*0600*/  USHF.L.U32 UR5, UR4, 0xb, URZ ;  /* 0x0000000b04057899 */ /* 0x000fe400080006ff */
[----:B------:R-:W-:Y:S01]  /*0610*/  USHF.L.U32 UR4, UR4, 0x1, URZ ;  /* 0x0000000104047899 */ /* 0x000fe200080006ff */
[----:B------:R-:W-:Y:S01]  /*0620*/  ELECT P0, URZ, PT ;  /* 0x0000000000ff782f */ /* 0x000fe20003800000 */
[----:B-1----:R-:W-:Y:S01]  /*0630*/  ULEA UR6, UR6, UR7, 0x18 ;  /* 0x0000000706067291 */ /* 0x002fe2000f8ec0ff */
[----:B------:R-:W1:Y:S11]  /*0640*/  FENCE.VIEW.ASYNC.S ;  /* 0x00000000000073c6 */ /* 0x000e760000000000 */
[----:B-1----:R1:W2:Y:S01]  /*0650*/  SYNCS.EXCH.64 URZ, [UR6], UR8 ;  /* 0x0000000806ff75b2 */ /* 0x0022a20008000100 */
[----:B------:R1:W3:Y:S01]  /*0660*/  SYNCS.EXCH.64 URZ, [UR6+0x28], UR4 ;  /* 0x0000280406ff75b2 */ /* 0x0002e20008000100 */
[----:B------:R1:W4:Y:S01]  /*0670*/  SYNCS.EXCH.64 URZ, [UR6+0x8], UR8 ;  /* 0x0000080806ff75b2 */ /* 0x0003220008000100 */
[----:B------:R1:W1:Y:S01]  /*0680*/  SYNCS.EXCH.64 URZ, [UR6+0x30], UR4 ;  /* 0x0000300406ff75b2 */ /* 0x0002620008000100 */
[----:B------:R1:W1:Y:S01]  /*0690*/  SYNCS.EXCH.64 URZ, [UR6+0x10], UR8 ;  /* 0x0000100806ff75b2 */ /* 0x0002620008000100 */
[----:B------:R1:W1:Y:S01]  /*06a0*/  SYNCS.EXCH.64 URZ, [UR6+0x38], UR4 ;  /* 0x0000380406ff75b2 */ /* 0x0002620008000100 */
[----:B------:R1:W1:Y:S01]  /*06b0*/  SYNCS.EXCH.64 URZ, [UR6+0x18], UR8 ;  /* 0x0000180806ff75b2 */ /* 0x0002620008000100 */
[----:B------:R1:W1:Y:S01]  /*06c0*/  SYNCS.EXCH.64 URZ, [UR6+0x40], UR4 ;  /* 0x0000400406ff75b2 */ /* 0x0002620008000100 */
[----:B------:R1:W1:Y:S01]  /*06d0*/  SYNCS.EXCH.64 URZ, [UR6+0x20], UR8 ;  /* 0x0000200806ff75b2 */ /* 0x0002620008000100 */
[----:B------:R1:W1:Y:S01]  /*06e0*/  SYNCS.EXCH.64 URZ, [UR6+0x48], UR4 ;  /* 0x0000480406ff75b2 */ /* 0x0002620008000100 */
[----:B------:R-:W-:Y:S01]  /*06f0*/  NOP ;  /* 0x0000000000007918 */ /* 0x000fe20000000000 */
.L_x_9:
[----:B------:R-:W2:Y:S01]  /*0700*/  SHFL.IDX PT, R2, R92, RZ, 0x1f ;  /* 0x00001fff5c027589 */ /* 0x000ea200000e0000 */
[----:B------:R-:W-:Y:S01]  /*0710*/  NOP ;  /* 0x0000000000007918 */ /* 0x000fe20000000000 */
[----:B--2---:R-:W-:-:S13]  /*0720*/  ISETP.NE.AND P0, PT, R2, 0x1, PT ;  /* 0x000000010200780c */ /* 0x004fda0003f05270 */
[----:B------:R-:W-:Y:S05]  /*0730*/  @P0 BRA `(.L_x_10) ;  /* 0x0000000000580947 */ /* 0x000fea0003800000 */
[----:B-1----:R-:W1:Y:S01]  /*0740*/  S2UR UR6, SR_CgaCtaId ;  /* 0x00000000000679c3 */ /* 0x002e620000008800 */
        /* <DEDUP_REMOVED lines=12> */
[----:B-1----:R2:W1:Y:S01]  /*0810*/  SYNCS.EXCH.64 URZ, [UR6+0x50], UR8 ;  /* 0x0000500806ff75b2 */ /* 0x0024620008000100 */
[----:B------:R2:W1:Y:S01]  /*0820*/  SYNCS.EXCH.64 URZ, [UR6+0x70], UR4 ;  /* 0x0000700406ff75b2 */ /* 0x0004620008000100 */
[----:B------:R2:W1:Y:S01]  /*0830*/  SYNCS.EXCH.64 URZ, [UR6+0x58], UR8 ;  /* 0x0000580806ff75b2 */ /* 0x0004620008000100 */
[----:B------:R2:W1:Y:S01]  /*0840*/  SYNCS.EXCH.64 URZ, [UR6+0x78], UR4 ;  /* 0x0000780406ff75b2 */ /* 0x0004620008000100 */
[----:B------:R2:W1:Y:S01]  /*0850*/  SYNCS.EXCH.64 URZ, [UR6+0x60], UR8 ;  /* 0x0000600806ff75b2 */ /* 0x0004620008000100 */
[----:B------:R2:W1:Y:S01]  /*0860*/  SYNCS.EXCH.64 URZ, [UR6+0x80], UR4 ;  /* 0x0000800406ff75b2 */ /* 0x0004620008000100 */
[----:B------:R2:W1:Y:S01]  /*0870*/  SYNCS.EXCH.64 URZ, [UR6+0x68], UR8 ;  /* 0x0000680806ff75b2 */ /* 0x0004620008000100 */
[----:B------:R2:W1:Y:S02]  /*0880*/  SYNCS.EXCH.64 URZ, [UR6+0x88], UR4 ;  /* 0x0000880406ff75b2 */ /* 0x0004640008000100 */
[----:B--2---:R-:W-:Y:S01]  /*0890*/  NOP ;  /* 0x0000000000007918 */ /* 0x004fe20000000000 */
.L_x_10:
[----:B------:R-:W2:Y:S01]  /*08a0*/  SHFL.IDX PT, R2, R92, RZ, 0x1f ;  /* 0x00001fff5c027589 */ /* 0x000ea200000e0000 */
[----:B------:R-:W-:Y:S01]  /*08b0*/  NOP ;  /* 0x0000000000007918 */ /* 0x000fe20000000000 */
[----:B--2---:R-:W-:-:S13]  /*08c0*/  ISETP.NE.AND P0, PT, R2, 0x3, PT ;  /* 0x000000030200780c */ /* 0x004fda0003f05270 */
[----:B------:R-:W-:Y:S05]  /*08d0*/  @P0 BRA `(.L_x_11) ;  /* 0x0000000000300947 */ /* 0x000fea0003800000 */
[----:B-1----:R-:W1:Y:S01]  /*08e0*/  S2UR UR5, SR_CgaCtaId ;  /* 0x00000000000579c3 */ /* 0x002e620000008800 */
[----:B------:R-:W-:Y:S01]  /*08f0*/  UMOV UR6, 0x400 ;  /* 0x0000040000067882 */ /* 0x000fe20000000000 */
[----:B------:R-:W-:Y:S01]  /*0900*/  UMOV UR4, 0x20 ;  /* 0x0000002000047882 */ /* 0x000fe20000000000 */
[----:B------:R-:W-:Y:S01]  /*0910*/  ELECT P0, URZ, PT ;  /* 0x0000000000ff782f */ /* 0x000fe20003800000 */
[----:B-1----:R-:W-:Y:S02]  /*0920*/  ULEA UR5, UR5, UR6, 0x18 ;  /* 0x0000000605057291 */ /* 0x002fe4000f8ec0ff */
[----:B------:R-:W-:-:S04]  /*0930*/  UIADD3 UR6, UPT, UPT, -UR4, 0x100000, URZ ;  /* 0x0010000004067890 */ /* 0x000fc8000fffe1ff */
[----:B------:R-:W-:Y:S02]  /*0940*/  USHF.L.U32 UR7, UR6, 0xb, URZ ;  /* 0x0000000b06077899 */ /* 0x000fe400080006ff */
[----:B------:R-:W-:Y:S01]  /*0950*/  USHF.L.U32 UR6, UR6, 0x1, URZ ;  /* 0x0000000106067899 */ /* 0x000fe200080006ff */
[----:B------:R-:W1:Y:S11]  /*0960*/  FENCE.VIEW.ASYNC.S ;  /* 0x00000000000073c6 */ /* 0x000e760000000000 */
[----:B-1----:R2:W1:Y:S01]  /*0970*/  SYNCS.EXCH.64 URZ, [UR5+0x90], UR6 ;  /* 0x0000900605ff75b2 */ /* 0x0024620008000100 */
[----:B------:R2:W1:Y:S02]  /*0980*/  SYNCS.EXCH.64 URZ, [UR5+0x98], UR6 ;  /* 0x0000980605ff75b2 */ /* 0x0004640008000100 */
[----:B--2---:R-:W-:Y:S01]  /*0990*/  NOP ;  /* 0x0000000000007918 */ /* 0x004fe20000000000 */
.L_x_11:
[----:B------:R-:W2:Y:S01]  /*09a0*/  SHFL.IDX PT, R2, R92, RZ, 0x1f ;  /* 0x00001fff5c027589 */ /* 0x000ea200000e0000 */
[----:B------:R-:W-:Y:S01]  /*09b0*/  NOP ;  /* 0x0000000000007918 */ /* 0x000fe20000000000 */
[----:B--2---:R-:W-:-:S13]  /*09c0*/  ISETP.NE.AND P0, PT, R2, 0x4, PT ;  /* 0x000000040200780c */ /* 0x004fda0003f05270 */
[----:B------:R-:W-:Y:S05]  /*09d0*/  @P0 BRA `(.L_x_12) ;  /* 0x00000000004c0947 */ /* 0x000fea0003800000 */
[----:B-1----:R-:W1:Y:S01]  /*09e0*/  S2UR UR5, SR_CgaCtaId ;  /* 0x00000000000579c3 */ /* 0x002e620000008800 */
[----:B------:R-:W-:Y:S01]  /*09f0*/  UMOV UR7, 0x720 ;  /* 0x0000072000077882 */ /* 0x000fe20000000000 */
[----:B------:R-:W-:Y:S01]  /*0a00*/  UMOV UR6, 0x400 ;  /* 0x0000040000067882 */ /* 0x000fe20000000000 */
[----:B------:R-:W-:Y:S01]  /*0a10*/  USEL UR7, UR7, 0x620, UP5 ;  /* 0x0000062007077887 */ /* 0x000fe2000a800000 */
[----:B------:R-:W-:Y:S01]  /*0a20*/  UMOV UR4, 0x1 ;  /* 0x0000000100047882 */ /* 0x000fe20000000000 */
[----:B------:R-:W-:Y:S01]  /*0a30*/  ELECT P0, URZ, PT ;  /* 0x0000000000ff782f */ /* 0x000fe20003800000 */
[----:B------:R-:W-:-:S04]  /*0a40*/  UIADD3 UR8, UPT, UPT, -UR4, 0x100000, URZ ;  /* 0x0010000004087890 */ /* 0x000fc8000fffe1ff */
[----:B------:R-:W-:Y:S02]  /*0a50*/  USHF.L.U32 UR9, UR8, 0xb, URZ ;  /* 0x0000000b08097899 */ /* 0x000fe400080006ff */
[----:B------:R-:W-:Y:S02]  /*0a60*/  USHF.L.U32 UR8, UR8, 0x1, URZ ;  /* 0x0000000108087899 */ /* 0x000fe400080006ff */
[----:B-1----:R-:W-:Y:S02]  /*0a70*/  ULEA UR5, UR5, UR6, 0x18 ;  /* 0x0000000605057291 */ /* 0x002fe4000f8ec0ff */
[----:B------:R-:W-:-:S04]  /*0a80*/  UIADD3 UR6, UPT, UPT, -UR7, 0x100000, URZ ;  /* 0x0010000007067890 */ /* 0x000fc8000fffe1ff */
[----:B------:R-:W-:Y:S02]  /*0a90*/  USHF.L.U32 UR7, UR6, 0xb, URZ ;  /* 0x0000000b06077899 */ /* 0x000fe400080006ff */
[----:B------:R-:W-:Y:S01]  /*0aa0*/  USHF.L.U32 UR6, UR6, 0x1, URZ ;  /* 0x0000000106067899 */ /* 0x000fe200080006ff */
[----:B------:R-:W1:Y:S03]  /*0ab0*/  FENCE.VIEW.ASYNC.S ;  /* 0x00000000000073c6 */ /* 0x000e660000000000 */
[----:B-1----:R2:W1:Y:S08]  /*0ac0*/  SYNCS.EXCH.64 URZ, [UR5+0xa0], UR8 ;  /* 0x0000a00805ff75b2 */ /* 0x0024700008000100 */
[----:B------:R2:W1:Y:S01]  /*0ad0*/  SYNCS.EXCH.64 URZ, [UR5+0xb0], UR6 ;  /* 0x0000b00605ff75b2 */ /* 0x0004620008000100 */
[----:B------:R2:W1:Y:S01]  /*0ae0*/  SYNCS.EXCH.64 URZ, [UR5+0xa8], UR8 ;  /* 0x0000a80805ff75b2 */ /* 0x0004620008000100 */
[----:B------:R2:W1:Y:S02]  /*0af0*/  SYNCS.EXCH.64 URZ, [UR5+0xb8], UR6 ;  /* 0x0000b80605ff75b2 */ /* 0x0004640008000100 */
[----:B--2---:R-:W-:Y:S01]  /*0b00*/  NOP ;  /* 0x0000000000007918 */ /* 0x004fe20000000000 */
.L_x_12:
        /* <DEDUP_REMOVED lines=20> */
[----:B------:R2:W1:Y:S02]  /*0c50*/  SYNCS.EXCH.64 URZ, [UR6+0xd8], UR4 ;  /* 0x0000d80406ff75b2 */ /* 0x0004640008000100 */
[----:B--2---:R-:W-:Y:S01]  /*0c60*/  NOP ;  /* 0x0000000000007918 */ /* 0x004fe20000000000 */
.L_x_13:
[----:B------:R-:W2:Y:S01]  /*0c70*/  SHFL.IDX PT, R2, R92, RZ, 0x1f ;  /* 0x00001fff5c027589 */ /* 0x000ea200000e0000 */
[----:B------:R-:W1:Y:S01]  /*0c80*/  S2UR UR37, SR_CgaCtaId ;  /* 0x00000000002579c3 */ /* 0x000e620000008800 */
[----:B------:R-:W-:Y:S01]  /*0c90*/  NOP ;  /* 0x0000000000007918 */ /* 0x000fe20000000000 */
[----:B--2---:R-:W-:-:S13]  /*0ca0*/  ISETP.NE.AND P0, PT, R2, 0x3, PT ;  /* 0x000000030200780c */ /* 0x004fda0003f05270 */
[----:B-1----:R-:W-:Y:S05]  /*0cb0*/  @P0 BRA `(.L_x_14) ;  /* 0x0000000000340947 */ /* 0x002fea0003800000 */
[----:B------:R-:W-:Y:S01]  /*0cc0*/  UMOV UR5, 0x400 ;  /* 0x0000040000057882 */ /* 0x000fe20000000000 */
[----:B------:R-:W-:Y:S01]  /*0cd0*/  UMOV UR4, 0x20 ;  /* 0x0000002000047882 */ /* 0x000fe20000000000 */
[----:B------:R-:W-:Y:S02]  /*0ce0*/  ULEA UR5, UR37, UR5, 0x18 ;  /* 0x0000000525057291 */ /* 0x000fe4000f8ec0ff */
[----:B------:R-:W-:-:S04]  /*0cf0*/  UIADD3 UR6, UPT, UPT, -UR4, 0x100000, URZ ;  /* 0x0010000004067890 */ /* 0x000fc8000fffe1ff */
[----:B------:R-:W-:Y:S02]  /*0d00*/  USHF.L.U32 UR7, UR6, 0xb, URZ ;  /* 0x0000000b06077899 */ /* 0x000fe400080006ff */
[----:B------:R-:W-:Y:S01]  /*0d10*/  USHF.L.U32 UR6, UR6, 0x1, URZ ;  /* 0x0000000106067899 */ /* 0x000fe200080006ff */
[----:B------:R-:W-:Y:S01]  /*0d20*/  ELECT P0, URZ, PT ;  /* 0x0000000000ff782f */ /* 0x000fe20003800000 */
[----:B------:R-:W1:Y:S10]  /*0d30*/  FENCE.VIEW.ASYNC.S ;  /* 0x00000000000073c6 */ /* 0x000e740000000000 */
[----:B-1----:R1:W2:Y:S01]  /*0d40*/  SYNCS.EXCH.64 URZ, [UR5+0xe0], UR6 ;  /* 0x0000e00605ff75b2 */ /* 0x0022a20008000100 */
[----:B------:R1:W1:Y:S01]  /*0d50*/  SYNCS.EXCH.64 URZ, [UR5+0xf0], UR6 ;  /* 0x0000f00605ff75b2 */ /* 0x0002620008000100 */
[----:B------:R1:W1:Y:S01]  /*0d60*/  SYNCS.EXCH.64 URZ, [UR5+0xe8], UR6 ;  /* 0x0000e80605ff75b2 */ /* 0x0002620008000100 */
[----:B------:R1:W1:Y:S01]  /*0d70*/  SYNCS.EXCH.64 URZ, [UR5+0xf8], UR6 ;  /* 0x0000f80605ff75b2 */ /* 0x0002620008000100 */
[----:B------:R-:W-:Y:S01]  /*0d80*/  NOP ;  /* 0x0000000000007918 */ /* 0x000fe20000000000 */
.L_x_14:
[----:B------:R-:W3:Y:S01]  /*0d90*/  LDCU UR4, c[0x0][0x36c] ;  /* 0x00006d80ff0477ac */ /* 0x000ee20008000800 */
[----:B------:R-:W-:Y:S01]  /*0da0*/  ISETP.NE.OR P5, PT, R0, 0x2, !P5 ;  /* 0x000000020000780c */ /* 0x000fe20006fa5670 */
[----:B------:R-:W-:Y:S01]  /*0db0*/  NOP ;  /* 0x0000000000007918 */ /* 0x000fe20000000000 */
[----:B------:R-:W-:Y:S01]  /*0dc0*/  LOP3.LUT R2, R101, 0x1f, RZ, 0xc0, !PT ;  /* 0x0000001f65027812 */ /* 0x000fe200078ec0ff */
[----:B------:R-:W-:Y:S02]  /*0dd0*/  UISETP.NE.AND UP4, UPT, UR13, URZ, UPT ;  /* 0x000000ff0d00728c */ /* 0x000fe4000bf85270 */
[----:B---3--:R-:W-:-:S09]  /*0de0*/  UISETP.EQ.U32.AND UP2, UPT, UR4, 0x1, UPT ;  /* 0x000000010400788c */ /* 0x008fd2000bf42070 */
[----:B------:R-:W-:Y:S05]  /*0df0*/  BRA.U !UP2, `(.L_x_15) ;  /* 0x000000010a087547 */ /* 0x000fea000b800000 */
[----:B-12-4-:R-:W-:Y:S01]  /*0e00*/  UCGABAR_ARV ;  /* 0x00000000000079c7 */ /* 0x016fe20008000000 */
[----:B------:R-:W-:Y:S05]  /*0e10*/  BRA `(.L_x_16) ;  /* 0x0000000000047947 */ /* 0x000fea0003800000 */
.L_x_15:
[----:B-12-4-:R-:W-:Y:S01]  /*0e20*/  NOP ;  /* 0x0000000000007918 */ /* 0x016fe20000000000 */
.L_x_16:
[----:B------:R-:W1:Y:S01]  /*0e30*/  S2UR UR12, SR_CTAID.Y ;  /* 0x00000000000c79c3 */ /* 0x000e620000002600 */
[----:B------:R-:W-:-:S05]  /*0e40*/  CS2R.32 R87, SR_CgaSize ;  /* 0x0000000000577805 */ /* 0x000fca0000008a00 */
[----:B------:R-:W-:-:S05]  /*0e50*/  IMAD R87, R87, -0xa0, RZ ;  /* 0xffffff6057577824 */ /* 0x000fca00078e02ff */
[----:B------:R-:W-:-:S14]  /*0e60*/  R2UR UR4, R87 ;  /* 0x00000000570472ca */ /* 0x000fdc00000e0000 */
[----:B------:R-:W2:Y:S01]  /*0e70*/  LDCU UR4, c[0x0][UR4+0x2b4] ;  /* 0x00005680040477ac */ /* 0x000ea20008000800 */
[----:B------:R-:W-:-:S05]  /*0e80*/  CS2R.32 R87, SR_CgaSize ;  /* 0x0000000000577805 */ /* 0x000fca0000008a00 */
[----:B------:R-:W-:-:S05]  /*0e90*/  IMAD R87, R87, -0xa0, RZ ;  /* 0xffffff6057577824 */ /* 0x000fca00078e02ff */
[----:B------:R-:W-:-:S14]  /*0ea0*/  R2UR UR5, R87 ;  /* 0x00000000570572ca */ /* 0x000fdc00000e0000 */
[----:B------:R-:W3:Y:S01]  /*0eb0*/  LDCU UR5, c[0x0][UR5+0x2b0] ;  /* 0x00005600050577ac */ /* 0x000ee20008000800 */
[----:B------:R-:W4:Y:S01]  /*0ec0*/  S2UR UR20, SR_CTAID.X ;  /* 0x00000000001479c3 */ /* 0x000f220000002500 */
[----:B------:R-:W2:Y:S01]  /*0ed0*/  LDCU UR17, c[0x0][0xf24] ;  /* 0x0001e480ff1177ac */ /* 0x000ea20008000800 */
[----:B------:R-:W-:Y:S02]  /*0ee0*/  ULOP3.LUT UR7, UR37, 0x7, URZ, 0xc0, !UPT ;  /* 0x0000000725077892 */ /* 0x000fe4000f8ec0ff */
[----:B------:R-:W-:Y:S01]  /*0ef0*/  USHF.L.U32 UR23, UR37, 0xb, URZ ;  /* 0x0000000b25177899 */ /* 0x000fe200080006ff */
[----:B------:R-:W-:-:S05]  /*0f00*/  CS2R.32 R0, SR_CgaSize ;  /* 0x0000000000007805 */ /* 0x000fca0000008a00 */
[----:B------:R-:W-:-:S06]  /*0f10*/  IMAD R0, R0, -0xa0, RZ ;  /* 0xffffff6000007824 */ /* 0x000fcc00078e02ff */
[----:B------:R-:W3:Y:S01]  /*0f20*/  LDC R0, c[0x0][R0+0x2a4] ;  /* 0x0000a90000007b82 */ /* 0x000ee20000000800 */
[----:B------:R-:W2:Y:S01]  /*0f30*/  LDCU UR14, c[0x0][0xf30] ;  /* 0x0001e600ff0e77ac */ /* 0x000ea20008000800 */
[----:B------:R-:W-:Y:S02]  /*0f40*/  USHF.L.U32 UR15, UR37, 0x8, URZ ;  /* 0x00000008250f7899 */ /* 0x000fe400080006ff */
[----:B------:R-:W-:Y:S01]  /*0f50*/  USHF.L.U32 UR18, UR37, 0x7, URZ ;  /* 0x0000000725127899 */ /* 0x000fe200080006ff */
[----:B-1----:R-:W-:Y:S02]  /*0f60*/  I2FP.F32.U32 R86, UR12 ;  /* 0x0000000c00567c45 */ /* 0x002fe40008201000 */
[----:B------:R-:W-:-:S05]  /*0f70*/  CS2R.32 R3, SR_CgaSize ;  /* 0x0000000000037805 */ /* 0x000fca0000008a00 */
[----:B------:R-:W-:-:S06]  /*0f80*/  IMAD R3, R3, -0xa0, RZ ;  /* 0xffffff6003037824 */ /* 0x000fcc00078e02ff */
[----:B------:R-:W1:Y:S01]  /*0f90*/  LDC R3, c[0x0][R3+0x2a0] ;  /* 0x0000a80003037b82 */ /* 0x000e620000000800 */
[----:B--2---:R-:W-:Y:S01]  /*0fa0*/  UISETP.GE.AND UP0, UPT, UR17, 0x1, UPT ;  /* 0x000000011100788c */ /* 0x004fe2000bf06270 */
[----:B------:R-:W-:Y:S01]  /*0fb0*/  FMUL R86, R86, UR4 ;  /* 0x0000000456567c20 */ /* 0x000fe20008400000 */
[----:B----4-:R-:W-:-:S05]  /*0fc0*/  I2FP.F32.U32 R87, UR20 ;  /* 0x0000001400577c45 */ /* 0x010fca0008201000 */
[----:B------:R-:W2:Y:S01]  /*0fd0*/  LDC R40, c[0x0][0xf24] ;  /* 0x0003c900ff287b82 */ /* 0x000ea20000000800 */
[----:B------:R-:W4:Y:S01]  /*0fe0*/  F2I.U32.TRUNC.NTZ R86, R86 ;  /* 0x0000005600567305 */ /* 0x000f22000020f000 */
[----:B---3--:R-:W-:-:S06]  /*0ff0*/  FMUL R87, R87, UR5 ;  /* 0x0000000557577c20 */ /* 0x008fcc0008400000 */
[----:B------:R-:W3:Y:S01]  /*1000*/  S2UR UR36, SR_CTAID.Z ;  /* 0x00000000002479c3 */ /* 0x000ee20000002700 */
[----:B------:R-:W3:Y:S01]  /*1010*/  F2I.U32.TRUNC.NTZ R87, R87 ;  /* 0x0000005700577305 */ /* 0x000ee2000020f000 */
[----:B----4-:R-:W-:-:S05]  /*1020*/  IADD3 R86, PT, PT, -R86, RZ, RZ ;  /* 0x000000ff56567210 */ /* 0x010fca0007ffe1ff */
[----:B------:R-:W-:Y:S01]  /*1030*/  IMAD R86, R0, R86, UR12 ;  /* 0x0000000c00567e24 */ /* 0x000fe2000f8e0256 */
[----:B------:R-:W-:Y:S02]  /*1040*/  PRMT R0, RZ, 0x7610, R0 ;  /* 0x00007610ff007816 */ /* 0x000fe40000000000 */
[----:B---3--:R-:W-:-:S05]  /*1050*/  IADD3 R87, PT, PT, -R87, RZ, RZ ;  /* 0x000000ff57577210 */ /* 0x008fca0007ffe1ff */
[----:B-1----:R-:W-:Y:S01]  /*1060*/  IMAD R87, R3, R87, UR20 ;  /* 0x0000001403577e24 */ /* 0x002fe2000f8e0257 */
[----:B------:R-:W-:Y:S06]  /*1070*/  BRA.U UP4, `(.L_x_17) ;  /* 0x0000000104747547 */ /* 0x000fec000b800000 */
[C---:B------:R-:W-:Y:S02]  /*1080*/  ISETP.NE.AND P2, PT, R86.reuse, 0x2, PT ;  /* 0x000000025600780c */ /* 0x040fe40003f45270 */
[C---:B------:R-:W-:Y:S02]  /*1090*/  ISETP.NE.AND P0, PT, R86.reuse, RZ, PT ;  /* 0x000000ff5600720c */ /* 0x040fe40003f05270 */
[----:B------:R-:W-:Y:S02]  /*10a0*/  ISETP.NE.AND P3, PT, R86, 0x1, PT ;  /* 0x000000015600780c */ /* 0x000fe40003f65270 */
[----:B------:R-:W-:Y:S02]  /*10b0*/  SEL R6, RZ, 0x4, P2 ;  /* 0x00000004ff067807 */ /* 0x000fe40001000000 */
[C---:B------:R-:W-:Y:S02]  /*10c0*/  ISETP.EQ.OR P2, PT, R87.reuse, RZ, !P0 ;  /* 0x000000ff5700720c */ /* 0x040fe40004742670 */
[----:B------:R-:W-:-:S02]  /*10d0*/  ISETP.NE.AND P4, PT, R87, RZ, PT ;  /* 0x000000ff5700720c */ /* 0x000fc40003f85270 */
[C---:B------:R-:W-:Y:S02]  /*10e0*/  ISETP.NE.AND P1, PT, R86.reuse, 0x3, PT ;  /* 0x000000035600780c */ /* 0x040fe40003f25270 */
[----:B------:R-:W-:Y:S02]  /*10f0*/  SEL R0, RZ, 0x2, P3 ;  /* 0x00000002ff007807 */ /* 0x000fe40001800000 */
[----:B------:R-:W-:Y:S02]  /*1100*/  ISETP.NE.AND P0, PT, R86, 0x4, PT ;  /* 0x000000045600780c */ /* 0x000fe40003f05270 */
[----:B------:R-:W-:Y:S02]  /*1110*/  SEL R0, R0, 0x2, P4 ;  /* 0x0000000200007807 */ /* 0x000fe40002000000 */
[----:B------:R-:W-:Y:S02]  /*1120*/  SEL R6, R6, 0x4, P4 ;  /* 0x0000000406067807 */ /* 0x000fe40002000000 */
[----:B------:R-:W-:-:S02]  /*1130*/  SEL R3, RZ, 0x1, !P2 ;  /* 0x00000001ff037807 */ /* 0x000fc40005000000 */
[----:B------:R-:W-:Y:S02]  /*1140*/  SEL R5, RZ, 0x8, P1 ;  /* 0x00000008ff057807 */ /* 0x000fe40000800000 */
[----:B------:R-:W-:Y:S02]  /*1150*/  SEL R4, RZ, 0x10, P0 ;  /* 0x00000010ff047807 */ /* 0x000fe40000000000 */
[C---:B------:R-:W-:Y:S02]  /*1160*/  ISETP.NE.AND P2, PT, R86.reuse, 0x5, PT ;  /* 0x000000055600780c */ /* 0x040fe40003f45270 */
[----:B------:R-:W-:Y:S02]  /*1170*/  ISETP.NE.AND P1, PT, R86, 0x6, PT ;  /* 0x000000065600780c */ /* 0x000fe40003f25270 */
[----:B------:R-:W-:Y:S02]  /*1180*/  IADD3 R6, PT, PT, R6, R0, R3 ;  /* 0x0000000006067210 */ /* 0x000fe40007ffe003 */
[----:B------:R-:W-:-:S02]  /*1190*/  SEL R5, R5, 0x8, P4 ;  /* 0x0000000805057807 */ /* 0x000fc40002000000 */
[----:B------:R-:W-:Y:S02]  /*11a0*/  SEL R4, R4, 0x10, P4 ;  /* 0x0000001004047807 */ /* 0x000fe40002000000 */
[----:B------:R-:W-:Y:S02]  /*11b0*/  ISETP.NE.AND P0, PT, R86, 0x7, PT ;  /* 0x000000075600780c */ /* 0x000fe40003f05270 */
[----:B------:R-:W-:Y:S02]  /*11c0*/  SEL R3, RZ, 0x20, P2 ;  /* 0x00000020ff037807 */ /* 0x000fe40001000000 */
[----:B------:R-:W-:Y:S02]  /*11d0*/  SEL R0, RZ, 0x40, P1 ;  /* 0x00000040ff007807 */ /* 0x000fe40000800000 */
[----:B------:R-:W-:Y:S02]  /*11e0*/  IADD3 R5, PT, PT, R4, R5, R6 ;  /* 0x0000000504057210 */ /* 0x000fe40007ffe006 */
[----:B------:R-:W-:-:S02]  /*11f0*/  SEL R4, RZ, 0x80, P0 ;  /* 0x00000080ff047807 */ /* 0x000fc40000000000 */
[----:B------:R-:W-:Y:S02]  /*1200*/  SEL R3, R3, 0x20, P4 ;  /* 0x0000002003037807 */ /* 0x000fe40002000000 */
[----:B------:R-:W-:Y:S02]  /*1210*/  SEL R0, R0, 0x40, P4 ;  /* 0x0000004000007807 */ /* 0x000fe40002000000 */
[----:B------:R-:W-:Y:S02]  /*1220*/  SEL R4, R4, 0x80, P4 ;  /* 0x0000008004047807 */ /* 0x000fe40002000000 */
[----:B------:R-:W-:-:S05]  /*1230*/  IADD3 R0, PT, PT, R0, R3, R5 ;  /* 0x0000000300007210 */ /* 0x000fca0007ffe005 */
[----:B------:R-:W-:Y:S02]  /*1240*/  IMAD.IADD R0, R0, 0x1, R4 ;  /* 0x0000000100007824 */ /* 0x000fe400078e0204 */
.L_x_17:
[----:B------:R-:W-:Y:S05]  /*1250*/  BRA.U !UP0, `(.L_x_18) ;  /* 0x0000000108b87547 */ /* 0x000fea000b800000 */
[----:B------:R-:W1:Y:S01]  /*1260*/  LDCU.128 UR8, c[0x0][0xf10] ;  /* 0x0001e200ff0877ac */ /* 0x000e620008000c00 */
[----:B------:R-:W3:Y:S01]  /*1270*/  LDCU UR21, c[0x0][0x370] ;  /* 0x00006e00ff1577ac */ /* 0x000ee20008000800 */
[----:B------:R-:W4:Y:S01]  /*1280*/  LDCU UR19, c[0x0][0x374] ;  /* 0x00006e80ff1377ac */ /* 0x000f220008000800 */
[----:B------:R-:W2:Y:S01]  /*1290*/  LDCU UR16, c[0x0][0xf0c] ;  /* 0x0001e180ff1077ac */ /* 0x000ea20008000800 */
[----:B------:R-:W3:Y:S01]  /*12a0*/  LDCU UR6, c[0x0][0xf20] ;  /* 0x0001e400ff0677ac */ /* 0x000ee20008000800 */
[----:B------:R-:W3:Y:S01]  /*12b0*/  LDCU.64 UR4, c[0x0][0xf28] ;  /* 0x0001e500ff0477ac */ /* 0x000ee20008000a00 */
[----:B-1----:R-:W-:Y:S02]  /*12c0*/  UISETP.NE.AND UP1, UPT, UR10, 0x1, UPT ;  /* 0x000000010a00788c */ /* 0x002fe4000bf25270 */
[----:B----4-:R-:W-:Y:S02]  /*12d0*/  UIMAD.WIDE.U32 UR26, UR19, UR11, URZ ;  /* 0x0000000b131a72a5 */ /* 0x010fe4000f8e00ff */
[----:B------:R-:W-:-:S02]  /*12e0*/  UISETP.NE.AND UP0, UPT, UR17, 0x1, UPT ;  /* 0x000000011100788c */ /* 0x000fc4000bf05270 */
[----:B--2---:R-:W-:Y:S02]  /*12f0*/  UISETP.NE.AND UP3, UPT, UR16, 0x1, UPT ;  /* 0x000000011000788c */ /* 0x004fe4000bf65270 */
[----:B------:R-:W-:Y:S02]  /*1300*/  UIMAD.WIDE.U32 UR28, UR12, UR11, URZ ;  /* 0x0000000b0c1c72a5 */ /* 0x000fe4000f8e00ff */
[----:B---3--:R-:W-:Y:S01]  /*1310*/  UIMAD.WIDE.U32 UR24, UR21, UR8, URZ ;  /* 0x00000008151872a5 */ /* 0x008fe2000f8e00ff */
[----:B------:R-:W-:Y:S01]  /*1320*/  UMOV UR11, UR27 ;  /* 0x0000001b000b7c82 */ /* 0x000fe20008000000 */
[----:B------:R-:W-:Y:S02]  /*1330*/  UIMAD.WIDE.U32 UR26, UR20, UR8, URZ ;  /* 0x00000008141a72a5 */ /* 0x000fe4000f8e00ff */
[----:B------:R-:W-:-:S03]  /*1340*/  @UP1 USHF.R.U32.HI UR19, URZ, UR6, UR11 ;  /* 0x00000006ff131299 */ /* 0x000fc6000801160b */
[----:B------:R-:W-:Y:S02]  /*1350*/  @UP3 USHF.R.U32.HI UR21, URZ, UR9, UR25 ;  /* 0x00000009ff153299 */ /* 0x000fe40008011619 */
[----:B------:R-:W-:Y:S02]  /*1360*/  UIMAD.WIDE.U32 UR24, UR19, UR4, URZ ;  /* 0x00000004131872a5 */ /* 0x000fe4000f8e00ff */
[----:B------:R-:W-:Y:S02]  /*1370*/  USHF.R.U32.HI UR29, URZ, UR6, UR29 ;  /* 0x00000006ff1d7299 */ /* 0x000fe4000801161d */
[----:B------:R-:W-:Y:S02]  /*1380*/  UIMAD.WIDE.U32 UR30, UR21, UR4, URZ ;  /* 0x00000004151e72a5 */ /* 0x000fe4000f8e00ff */
[----:B------:R-:W-:Y:S02]  /*1390*/  @UP0 USHF.R.U32.HI UR19, URZ, UR5, UR25 ;  /* 0x00000005ff130299 */ /* 0x000fe40008011619 */
[----:B------:R-:W-:-:S02]  /*13a0*/  USHF.R.U32.HI UR27, URZ, UR9, UR27 ;  /* 0x00000009ff1b7299 */ /* 0x000fc4000801161b */
[----:B------:R-:W-:Y:S02]  /*13b0*/  USEL UR29, UR12, UR29, !UP1 ;  /* 0x0000001d0c1d7287 */ /* 0x000fe4000c800000 */
[----:B------:R-:W-:Y:S02]  /*13c0*/  @UP0 USHF.R.U32.HI UR21, URZ, UR5, UR31 ;  /* 0x00000005ff150299 */ /* 0x000fe4000801161f */
[----:B------:R-:W-:Y:S02]  /*13d0*/  UIMAD UR19, UR19, UR17, URZ ;  /* 0x00000011131372a4 */ /* 0x000fe4000f8e02ff */
[----:B------:R-:W-:Y:S02]  /*13e0*/  USEL UR27, UR20, UR27, !UP3 ;  /* 0x0000001b141b7287 */ /* 0x000fe4000d800000 */
[----:B------:R-:W-:Y:S02]  /*13f0*/  UIMAD UR6, UR21, UR17, URZ ;  /* 0x00000011150672a4 */ /* 0x000fe4000f8e02ff */
[----:B------:R-:W-:-:S02]  /*1400*/  UISETP.GE.AND UP1, UPT, UR29, UR19, UPT ;  /* 0x000000131d00728c */ /* 0x000fc4000bf26270 */
[----:B------:R-:W-:Y:S02]  /*1410*/  UIMAD.WIDE.U32 UR8, UR29, UR4, URZ ;  /* 0x000000041d0872a5 */ /* 0x000fe4000f8e00ff */
[----:B------:R-:W-:Y:S02]  /*1420*/  UISETP.GE.OR UP1, UPT, UR27, UR6, UP1 ;  /* 0x000000061b00728c */ /* 0x000fe40008f26670 */
[----:B------:R-:W-:Y:S02]  /*1430*/  UIMAD.WIDE.U32 UR24, UR27, UR4, URZ ;  /* 0x000000041b1872a5 */ /* 0x000fe4000f8e00ff */
[----:B------:R-:W-:Y:S02]  /*1440*/  USHF.R.U32.HI UR4, URZ, UR5, UR9 ;  /* 0x00000005ff047299 */ /* 0x000fe40008011609 */
[----:B------:R-:W-:Y:S02]  /*1450*/  UIADD3 UR6, UPT, UPT, -UR29, URZ, URZ ;  /* 0x000000ff1d067290 */ /* 0x000fe4000fffe1ff */
[----:B------:R-:W-:-:S02]  /*1460*/  USEL UR4, UR29, UR4, !UP0 ;  /* 0x000000041d047287 */ /* 0x000fc4000c000000 */
[----:B------:R-:W-:Y:S02]  /*1470*/  UIADD3 UR8, UPT, UPT, -UR27, URZ, URZ ;  /* 0x000000ff1b087290 */ /* 0x000fe4000fffe1ff */
[----:B------:R-:W-:Y:S02]  /*1480*/  @!UP1 USHF.R.U32.HI UR9, URZ, UR5, UR25 ;  /* 0x00000005ff099299 */ /* 0x000fe40008011619 */
[----:B------:R-:W-:Y:S02]  /*1490*/  UIADD3 UR5, UPT, UPT, -UR4, URZ, URZ ;  /* 0x000000ff04057290 */ /* 0x000fe4000fffe1ff */
[----:B------:R-:W-:Y:S02]  /*14a0*/  @!UP1 USEL UR9, UR27, UR9, !UP0 ;  /* 0x000000091b099287 */ /* 0x000fe4000c000000 */
[----:B------:R-:W-:Y:S02]  /*14b0*/  UIMAD UR5, UR17, UR5, UR29 ;  /* 0x00000005110572a4 */ /* 0x000fe4000f8e021d */
[----:B------:R-:W-:-:S02]  /*14c0*/  @!UP1 UIADD3 UR4, UPT, UPT, UR4, -UR9, URZ ;  /* 0x8000000904049290 */ /* 0x000fc4000fffe0ff */
[----:B------:R-:W-:Y:S02]  /*14d0*/  @!UP1 UIMAD UR5, UR5, UR21, UR9 ;  /* 0x00000015050592a4 */ /* 0x000fe4000f8e0209 */
[----:B------:R-:W-:Y:S02]  /*14e0*/  UIMAD UR6, UR10, UR6, UR12 ;  /* 0x000000060a0672a4 */ /* 0x000fe4000f8e020c */
[----:B------:R-:W-:Y:S02]  /*14f0*/  @!UP1 UIMAD UR29, UR4, UR17, UR27 ;  /* 0x00000011041d92a4 */ /* 0x000fe4000f8e021b */
[----:B------:R-:W-:Y:S01]  /*1500*/  UIMAD UR8, UR16, UR8, UR20 ;  /* 0x00000008100872a4 */ /* 0x000fe2000f8e0214 */
[----:B------:R-:W-:Y:S01]  /*1510*/  @!UP1 UMOV UR27, UR5 ;  /* 0x00000005001b9c82 */ /* 0x000fe20008000000 */
[----:B------:R-:W-:Y:S02]  /*1520*/  UIMAD UR12, UR29, UR10, UR6 ;  /* 0x0000000a1d0c72a4 */ /* 0x000fe4000f8e0206 */
[----:B------:R-:W-:-:S12]  /*1530*/  UIMAD UR20, UR27, UR16, UR8 ;  /* 0x000000101b1472a4 */ /* 0x000fd8000f8e0208 */
.L_x_18:
[----:B------:R-:W-:Y:S02]  /*1540*/  UISETP.NE.AND UP0, UPT, UR14, 0x1, UPT ;  /* 0x000000010e00788c */ /* 0x000fe4000bf05270 */
[----:B------:R-:W-:Y:S02]  /*1550*/  UISETP.NE.AND UP3, UPT, UR13, 0x2, UPT ;  /* 0x000000020d00788c */ /* 0x000fe4000bf65270 */
[----:B------:R-:W-:Y:S02]  /*1560*/  ULOP3.LUT UR6, UR23, 0x3800, URZ, 0xc0, !UPT ;  /* 0x0000380017067892 */ /* 0x000fe4000f8ec0ff */
[----:B------:R-:W-:Y:S02]  /*1570*/  ULOP3.LUT UR5, UR15, 0x700, URZ, 0xc0, !UPT ;  /* 0x000007000f057892 */ /* 0x000fe4000f8ec0ff */
[----:B------:R-:W-:Y:S02]  /*1580*/  USHF.R.U32.HI UR4, URZ, 0x1, UR7 ;  /* 0x00000001ff047899 */ /* 0x000fe40008011607 */
[----:B------:R-:W-:Y:S01]  /*1590*/  ULOP3.LUT UR18, UR18, 0x80, URZ, 0xc0, !UPT ;  /* 0x0000008012127892 */ /* 0x000fe2000f8ec0ff */
[----:B------:R-:W-:Y:S11]  /*15a0*/  BRA.U UP0, `(.L_x_19) ;  /* 0x0000000100407547 */ /* 0x000ff6000b800000 */
[----:B------:R-:W1:Y:S01]  /*15b0*/  LDCU.128 UR8, c[0x0][0xf10] ;  /* 0x0001e200ff0877ac */ /* 0x000e620008000c00 */
[----:B------:R-:W3:Y:S01]  /*15c0*/  LDCU UR15, c[0x0][0xf0c] ;  /* 0x0001e180ff0f77ac */ /* 0x000ee20008000800 */
[----:B------:R-:W4:Y:S01]  /*15d0*/  LDCU UR14, c[0x0][0xf20] ;  /* 0x0001e400ff0e77ac */ /* 0x000f220008000800 */
[----:B-1----:R-:W-:Y:S02]  /*15e0*/  UIMAD.WIDE.U32 UR24, UR20, UR8, URZ ;  /* 0x00000008141872a5 */ /* 0x002fe4000f8e00ff */
[----:B------:R-:W-:Y:S02]  /*15f0*/  UIMAD.WIDE.U32 UR16, UR12, UR11, URZ ;  /* 0x0000000b0c1072a5 */ /* 0x000fe4000f8e00ff */
[----:B---3--:R-:W-:Y:S02]  /*1600*/  UISETP.NE.AND UP1, UPT, UR15, 0x1, UPT ;  /* 0x000000010f00788c */ /* 0x008fe4000bf25270 */
[----:B------:R-:W-:Y:S01]  /*1610*/  UISETP.NE.AND UP0, UPT, UR10, 0x1, UPT ;  /* 0x000000010a00788c */ /* 0x000fe2000bf05270 */
[----:B------:R-:W-:Y:S01]  /*1620*/  UMOV UR11, UR25 ;  /* 0x00000019000b7c82 */ /* 0x000fe20008000000 */
[----:B----4-:R-:W-:-:S02]  /*1630*/  USHF.R.U32.HI UR14, URZ, UR14, UR17 ;  /* 0x0000000eff0e7299 */ /* 0x010fc40008011611 */
[----:B------:R-:W-:Y:S02]  /*1640*/  USHF.R.U32.HI UR9, URZ, UR9, UR11 ;  /* 0x00000009ff097299 */ /* 0x000fe4000801160b */
[----:B------:R-:W-:Y:S02]  /*1650*/  USEL UR14, UR12, UR14, !UP0 ;  /* 0x0000000e0c0e7287 */ /* 0x000fe4000c000000 */
[----:B------:R-:W-:-:S04]  /*1660*/  USEL UR9, UR20, UR9, !UP1 ;  /* 0x0000000914097287 */ /* 0x000fc8000c800000 */
[----:B------:R-:W-:Y:S02]  /*1670*/  UIADD3 UR8, UPT, UPT, UR9, -UR14, URZ ;  /* 0x8000000e09087290 */ /* 0x000fe4000fffe0ff */
[----:B------:R-:W-:Y:S02]  /*1680*/  UIADD3 UR9, UPT, UPT, -UR9, UR14, URZ ;  /* 0x0000000e09097290 */ /* 0x000fe4000fffe1ff */
[----:B------:R-:W-:Y:S02]  /*1690*/  UIMAD UR12, UR8, UR10, UR12 ;  /* 0x0000000a080c72a4 */ /* 0x000fe4000f8e020c */
[----:B------:R-:W-:-:S12]  /*16a0*/  UIMAD UR20, UR9, UR15, UR20 ;  /* 0x0000000f091472a4 */ /* 0x000fd8000f8e0214 */
.L_x_19:
[----:B------:R-:W-:Y:S05]  /*16b0*/  BRA.U !UP2, `(.L_x_20) ;  /* 0x000000010a0c7547 */ /* 0x000fea000b800000 */
[----:B------:R-:W-:Y:S01]  /*16c0*/  UCGABAR_WAIT ;  /* 0x0000000000007dc7 */ /* 0x000fe20008000000 */
[----:B------:R-:W-:Y:S01]  /*16d0*/  CCTL.IVALL ;  /* 0x00000000ff00798f */ /* 0x000fe20002000000 */
[----:B------:R-:W-:Y:S05]  /*16e0*/  BRA `(.L_x_21) ;  /* 0x0000000000047947 */ /* 0x000fea0003800000 */
.L_x_20:
[----:B------:R-:W-:Y:S06]  /*16f0*/  BAR.SYNC.DEFER_BLOCKING 0x0 ;  /* 0x0000000000007b1d */ /* 0x000fec0000010000 */
.L_x_21:
[----:B------:R-:W-:Y:S05]  /*1700*/  BRA.U UP3, `(.L_x_22) ;  /* 0x00000015035c7547 */ /* 0x000fea000b800000 */
[----:B------:R-:W1:Y:S01]  /*1710*/  LDCU UR30, c[0x0][0x38c] ;  /* 0x00007180ff1e77ac */ /* 0x000e620008000800 */
[----:B------:R-:W3:Y:S01]  /*1720*/  LDC R8, c[0x0][0x370] ;  /* 0x0000dc00ff087b82 */ /* 0x000ee20000000800 */
[----:B------:R-:W-:Y:S01]  /*1730*/  PLOP3.LUT P1, PT, PT, PT, UP5, 0x80, 0x8 ;  /* 0x000000000008781c */ /* 0x000fe20003f2f058 */
[----:B------:R-:W-:Y:S01]  /*1740*/  IMAD.MOV.U32 R15, RZ, RZ, 0x1 ;  /* 0x00000001ff0f7424 */ /* 0x000fe200078e00ff */
[----:B------:R-:W-:Y:S01]  /*1750*/  ISETP.EQ.OR P4, PT, R2, RZ, P5 ;  /* 0x000000ff0200720c */ /* 0x000fe20002f82670 */
[----:B------:R-:W-:Y:S01]  /*1760*/  IMAD.MOV.U32 R14, RZ, RZ, RZ ;  /* 0x000000ffff0e7224 */ /* 0x000fe200078e00ff */
[----:B------:R-:W-:Y:S02]  /*1770*/  PLOP3.LUT P1, PT, P1, PT, PT, 0x8, 0x80 ;  /* 0x000000000080781c */ /* 0x000fe40000f2e170 */
[----:B------:R-:W-:Y:S01]  /*1780*/  CS2R R12, SRZ ;  /* 0x00000000000c7805 */ /* 0x000fe2000001ff00 */
[----:B------:R-:W-:Y:S01]  /*1790*/  IMAD.MOV.U32 R11, RZ, RZ, 0x1 ;  /* 0x00000001ff0b7424 */ /* 0x000fe200078e00ff */
[----:B------:R-:W4:Y:S01]  /*17a0*/  LDC R0, c[0x0][0x374] ;  /* 0x0000dd00ff007b82 */ /* 0x000f220000000800 */
[----:B------:R-:W2:Y:S01]  /*17b0*/  LDCU.64 UR40, c[0x0][0x348] ;  /* 0x00006900ff2877ac */ /* 0x000ea20008000a00 */
[----:B------:R-:W-:Y:S01]  /*17c0*/  UMOV UR23, URZ ;  /* 0x000000ff00177c82 */ /* 0x000fe20008000000 */
[----:B-1----:R-:W-:-:S04]  /*17d0*/  UIADD3 UR8, UPT, UPT, UR30, 0xff, URZ ;  /* 0x000000ff1e087890 */ /* 0x002fc8000fffe0ff */
[----:B------:R-:W-:-:S04]  /*17e0*/  USHF.R.S32.HI UR38, URZ, 0x1f, UR8 ;  /* 0x0000001fff267899 */ /* 0x000fc80008011408 */
[----:B------:R-:W-:Y:S02]  /*17f0*/  ULEA.HI UR38, UR38, UR8, URZ, 0x8 ;  /* 0x0000000826267291 */ /* 0x000fe4000f8f40ff */
[----:B------:R-:W-:Y:S02]  /*1800*/  UIADD3 UR8, UPT, UPT, UR30, -0x1, URZ ;  /* 0xffffffff1e087890 */ /* 0x000fe4000fffe0ff */
[----:B------:R-:W-:Y:S02]  /*1810*/  USHF.R.S32.HI UR38, URZ, 0x8, UR38 ;  /* 0x00000008ff267899 */ /* 0x000fe40008011426 */
[----:B------:R-:W-:Y:S02]  /*1820*/  UISETP.GE.U32.AND UP1, UPT, UR8, -0x1ff, UPT ;  /* 0xfffffe010800788c */ /* 0x000fe4000bf26070 */
[----:B------:R-:W-:Y:S02]  /*1830*/  UISETP.LT.U32.AND UP0, UPT, UR38, 0x5, UPT ;  /* 0x000000052600788c */ /* 0x000fe4000bf01070 */
[----:B------:R-:W-:-:S02]  /*1840*/  UIADD3 UR30, UPT, UPT, UR30, 0x1fe, URZ ;  /* 0x000001fe1e1e7890 */ /* 0x000fc4000fffe0ff */
[----:B------:R-:W-:Y:S02]  /*1850*/  USEL UR31, UR38, 0x5, UP0 ;  /* 0x00000005261f7887 */ /* 0x000fe40008000000 */
[----:B------:R-:W-:Y:S02]  /*1860*/  UISETP.NE.AND UP0, UPT, UR13, URZ, UPT ;  /* 0x000000ff0d00728c */ /* 0x000fe4000bf05270 */
[----:B------:R-:W-:Y:S02]  /*1870*/  UIADD3 UR15, UPT, UPT, UR31, -0x1, URZ ;  /* 0xffffffff1f0f7890 */ /* 0x000fe4000fffe0ff */
[----:B------:R-:W-:Y:S02]  /*1880*/  @UP1 UIADD3 UR15, UPT, UPT, UR31, URZ, URZ ;  /* 0x000000ff1f0f1290 */ /* 0x000fe4000fffe0ff */
[----:B------:R-:W-:Y:S02]  /*1890*/  USEL UR22, UR22, 0x2, UP0 ;  /* 0x0000000216167887 */ /* 0x000fe40008000000 */
[----:B------:R-:W-:-:S02]  /*18a0*/  UIADD3 UR29, UPT, UPT, UR38, -UR31, URZ ;  /* 0x8000001f261d7290 */ /* 0x000fc4000fffe0ff */
[----:B--23--:R-:W-:-:S12]  /*18b0*/  UIADD3 UR15, UPT, UPT, UR15, 0x1, URZ ;  /* 0x000000010f0f7890 */ /* 0x00cfd8000fffe0ff */
.L_x_46:
[----:B------:R-:W-:Y:S01]  /*18c0*/  UISETP.NE.AND UP0, UPT, UR37, URZ, UPT ;  /* 0x000000ff2500728c */ /* 0x000fe2000bf05270 */
[----:B------:R-:W1:Y:S08]  /*18d0*/  S2UR UR37, SR_CgaCtaId ;  /* 0x00000000002579c3 */ /* 0x000e700000008800 */
[----:B------:R-:W-:Y:S05]  /*18e0*/  BRA.U UP0, `(.L_x_23) ;  /* 0x0000000100347547 */ /* 0x000fea000b800000 */
[----:B------:R-:W2:Y:S01]  /*18f0*/  S2R R2, SR_CgaCtaId ;  /* 0x0000000000027919 */ /* 0x000ea20000008800 */
[----:B------:R-:W-:-:S04]  /*1900*/  MOV R3, 0x400 ;  /* 0x0000040000037802 */ /* 0x000fc80000000f00 */
[----:B--2---:R-:W-:Y:S02]  /*1910*/  LEA R2, R2, R3, 0x18 ;  /* 0x0000000302027211 */ /* 0x004fe400078ec0ff */
[----:B------:R-:W-:-:S03]  /*1920*/  SHF.L.U32 R3, R11, 0x1f, RZ ;  /* 0x0000001f0b037819 */ /* 0x000fc600000006ff */
[----:B------:R-:W-:-:S04]  /*1930*/  IMAD R2, R12, 0x8, R2 ;  /* 0x000000080c027824 */ /* 0x000fc800078e0202 */
[----:B------:R-:W2:Y:S02]  /*1940*/  SYNCS.PHASECHK.TRANS64.TRYWAIT P0, [R2+URZ+0xf0], R3 ;  /* 0x0000f003020075a7 */ /* 0x000ea400080011ff */
[----:B--2---:R-:W-:Y:S05]  /*1950*/  @!P0 BRA `(.L_x_24) ;  /* 0x0000007c00588947 */ /* 0x004fea0003800000 */
.L_x_141:
[----:B------:R-:W-:Y:S01]  /*1960*/  VIADD R12, R12, 0x1 ;  /* 0x000000010c0c7836 */ /* 0x000fe20000000000 */
[----:B------:R2:W-:Y:S04]  /*1970*/  SYNCS.ARRIVE.TRANS64.A1T0 RZ, [R2+URZ+0xe0], RZ ;  /* 0x0000e0ff02ff79a7 */ /* 0x0005e800081000ff */
[----:B------:R-:W-:-:S04]  /*1980*/  ISETP.NE.AND P0, PT, R12, 0x2, PT ;  /* 0x000000020c00780c */ /* 0x000fc80003f05270 */
[----:B------:R-:W-:Y:S02]  /*1990*/  SEL R12, R12, RZ, P0 ;  /* 0x000000ff0c0c7207 */ /* 0x000fe40000000000 */
[----:B--2---:R-:W-:-:S04]  /*19a0*/  SEL R2, RZ, 0x1, P0 ;  /* 0x00000001ff027807 */ /* 0x004fc80000000000 */
[----:B------:R-:W-:-:S07]  /*19b0*/  LOP3.LUT R11, R11, R2, RZ, 0x3c, !PT ;  /* 0x000000020b0b7212 */ /* 0x000fce00078e3cff */
.L_x_23:
[----:B------:R-:W-:Y:S01]  /*19c0*/  UMOV UR14, 0x400 ;  /* 0x00000400000e7882 */ /* 0x000fe20000000000 */
[----:B------:R-:W-:Y:S01]  /*19d0*/  SHF.L.U32 R2, R15, 0x1f, RZ ;  /* 0x0000001f0f027819 */ /* 0x000fe200000006ff */
[----:B-1----:R-:W-:Y:S02]  /*19e0*/  ULEA UR14, UR37, UR14, 0x18 ;  /* 0x0000000e250e7291 */ /* 0x002fe4000f8ec0ff */
[----:B------:R-:W-:Y:S02]  /*19f0*/  UISETP.GE.U32.AND UP0, UPT, UR30, 0x1ff, UPT ;  /* 0x000001ff1e00788c */ /* 0x000fe4000bf06070 */
[----:B------:R-:W-:Y:S02]  /*1a00*/  ULEA UR8, UR23, UR14, 0x3 ;  /* 0x0000000e17087291 */ /* 0x000fe4000f8e18ff */
[----:B------:R-:W-:Y:S02]  /*1a10*/  ULEA UR35, UR20, UR7, 0x3 ;  /* 0x0000000714237291 */ /* 0x000fe4000f8e18ff */
[----:B------:R-:W-:-:S02]  /*1a20*/  USHF.L.U32 UR27, UR12, 0x7, URZ ;  /* 0x000000070c1b7899 */ /* 0x000fc400080006ff */
[----:B------:R-:W-:Y:S01]  /*1a30*/  USHF.L.U32 UR35, UR35, 0x4, URZ ;  /* 0x0000000423237899 */ /* 0x000fe200080006ff */
[----:B------:R-:W-:Y:S02]  /*1a40*/  UMOV UR43, URZ ;  /* 0x000000ff002b7c82 */ /* 0x000fe40008000000 */
[----:B------:R1:W2:Y:S01]  /*1a50*/  SYNCS.PHASECHK.TRANS64.TRYWAIT P2, [UR8+0x28], R2 ;  /* 0x00002802ff0075a7 */ /* 0x0002a20008041108 */
[----:B------:R-:W-:Y:S08]  /*1a60*/  BRA.U !UP0, `(.L_x_25) ;  /* 0x0000000508147547 */ /* 0x000ff0000b800000 */
[----:B------:R-:W-:Y:S01]  /*1a70*/  UMOV UR42, URZ ;  /* 0x000000ff002a7c82 */ /* 0x000fe20008000000 */
[----:B------:R-:W-:-:S05]  /*1a80*/  UMOV UR39, UR23 ;  /* 0x0000001700277c82 */ /* 0x000fca0008000000 */
.L_x_33:
[----:B------:R-:W-:Y:S01]  /*1a90*/  ULEA UR33, UR39, UR14, 0x3 ;  /* 0x0000000e27217291 */ /* 0x000fe2000f8e18ff */
[----:B--2---:R-:W-:Y:S01]  /*1aa0*/  @!P5 MOV R3, 0x9000 ;  /* 0x000090000003d802 */ /* 0x004fe20000000f00 */
[----:B--23--:R-:W-:Y:S10]  /*1ab0*/  @P2 BRA `(.L_x_26) ;  /* 0x00000000000c2947 */ /* 0x00cff40003800000 */
[----:B------:R-:W-:-:S04]  /*1ac0*/  SHF.L.U32 R4, R15, 0x1f, RZ ;  /* 0x0000001f0f047819 */ /* 0x000fc800000006ff */
[----:B------:R-:W2:Y:S02]  /*1ad0*/  SYNCS.PHASECHK.TRANS64.TRYWAIT P0, [UR33+0x28], R4 ;  /* 0x00002804ff0075a7 */ /* 0x000ea40008001121 */
[----:B--2---:R-:W-:Y:S05]  /*1ae0*/  @!P0 BRA `(.L_x_27) ;  /* 0x0000007c00088947 */ /* 0x004fea0003800000 */
.L_x_26:
[----:B------:R2:W-:Y:S01]  /*1af0*/  @!P5 SYNCS.ARRIVE.TRANS64 RZ, [UR33], R3 ;  /* 0x00000003ffffd9a7 */ /* 0x0005e20008000021 */
[----:B------:R-:W-:-:S04]  /*1b00*/  ULOP3.LUT UR8, UR22, 0x2, URZ, 0xfc, !UPT ;  /* 0x0000000216087892 */ /* 0x000fc8000f8efcff */
[----:B------:R-:W-:-:S09]  /*1b10*/  UISETP.NE.AND UP0, UPT, UR8, 0x2, UPT ;  /* 0x000000020800788c */ /* 0x000fd2000bf05270 */
[----:B------:R-:W-:Y:S05]  /*1b20*/  BRA.U UP0, `(.L_x_28) ;  /* 0x0000000100047547 */ /* 0x000fea000b800000 */
[----:B------:R-:W-:Y:S05]  /*1b30*/  BPT.TRAP 0x1 ;  /* 0x000000040000795c */ /* 0x000fea0000300000 */
.L_x_28:
[----:B------:R-:W-:Y:S04]  /*1b40*/  BSSY.RECONVERGENT B0, `(.L_x_29) ;  /* 0x0000003000007945 */ /* 0x000fe80003800200 */
[----:B------:R-:W-:Y:S05]  /*1b50*/  @P4 BRA `(.L_x_30) ;  /* 0x0000000000044947 */ /* 0x000fea0003800000 */
[----:B------:R-:W-:Y:S05]  /*1b60*/  BPT.TRAP 0x1 ;  /* 0x000000040000795c */ /* 0x000fea0000300000 */
.L_x_30:
[----:B------:R-:W-:Y:S05]  /*1b70*/  BSYNC.RECONVERGENT B0 ;  /* 0x0000000000007941 */ /* 0x000fea0003800200 */
.L_x_29:
[----:B------:R-:W-:Y:S01]  /*1b80*/  UIADD3 UR23, UPT, UPT, UR39, 0x1, URZ ;  /* 0x0000000127177890 */ /* 0x000fe2000fffe0ff */
[----:B------:R-:W-:Y:S01]  /*1b90*/  BSSY.RECONVERGENT B0, `(.L_x_31) ;  /* 0x000002d000007945 */ /* 0x000fe20003800200 */
[----:B------:R-:W-:Y:S02]  /*1ba0*/  ELECT P0, URZ, PT ;  /* 0x0000000000ff782f */ /* 0x000fe40003800000 */
[----:B------:R-:W-:-:S04]  /*1bb0*/  UISETP.NE.AND UP0, UPT, UR23, 0x5, UPT ;  /* 0x000000051700788c */ /* 0x000fc8000bf05270 */
[----:B------:R-:W-:Y:S02]  /*1bc0*/  USEL UR9, URZ, 0x1, UP0 ;  /* 0x00000001ff097887 */ /* 0x000fe40008000000 */
[----:B------:R-:W-:-:S04]  /*1bd0*/  USEL UR23, UR23, URZ, UP0 ;  /* 0x000000ff17177287 */ /* 0x000fc80008000000 */
[----:B------:R-:W-:Y:S01]  /*1be0*/  ULEA UR8, UR23, UR14, 0x3 ;  /* 0x0000000e17087291 */ /* 0x000fe2000f8e18ff */
[----:B------:R-:W-:-:S04]  /*1bf0*/  LOP3.LUT R15, R15, UR9, RZ, 0x3c, !PT ;  /* 0x000000090f0f7c12 */ /* 0x000fc8000f8e3cff */
[----:B-1----:R-:W-:-:S04]  /*1c00*/  SHF.L.U32 R2, R15, 0x1f, RZ ;  /* 0x0000001f0f027819 */ /* 0x002fc800000006ff */
[----:B------:R1:W3:Y:S01]  /*1c10*/  SYNCS.PHASECHK.TRANS64.TRYWAIT P2, [UR8+0x28], R2 ;  /* 0x00002802ff0075a7 */ /* 0x0002e20008041108 */
[----:B------:R-:W-:Y:S05]  /*1c20*/  @!P0 BRA `(.L_x_32) ;  /* 0x00000000008c8947 */ /* 0x000fea0003800000 */
[----:B------:R-:W-:Y:S02]  /*1c30*/  USHF.L.U32 UR24, UR39, 0xe, URZ ;  /* 0x0000000e27187899 */ /* 0x000fe400080006ff */
[----:B------:R-:W-:Y:S02]  /*1c40*/  USHF.L.U32 UR8, UR39, 0xb, URZ ;  /* 0x0000000b27087899 */ /* 0x000fe400080006ff */
[----:B------:R-:W-:Y:S02]  /*1c50*/  UIADD3 UR52, UP3, UPT, UR40, 0x80, URZ ;  /* 0x0000008028347890 */ /* 0x000fe4000ff7e0ff */
[----:B------:R-:W-:Y:S02]  /*1c60*/  ULOP3.LUT UR32, UR24, UR6, URZ, 0xfc, !UPT ;  /* 0x0000000618207292 */ /* 0x000fe4000f8efcff */
[----:B------:R-:W-:Y:S02]  /*1c70*/  UIADD3 UR50, UP2, UPT, UR40, 0x180, URZ ;  /* 0x0000018028327890 */ /* 0x000fe4000ff5e0ff */
[----:B------:R-:W-:-:S02]  /*1c80*/  UIADD3 UR48, UP1, UPT, UR40, 0x280, URZ ;  /* 0x0000028028307890 */ /* 0x000fc4000ff3e0ff */
[----:B------:R-:W-:Y:S02]  /*1c90*/  USHF.L.U32 UR11, UR42, 0x2, URZ ;  /* 0x000000022a0b7899 */ /* 0x000fe400080006ff */
[----:B------:R-:W-:Y:S02]  /*1ca0*/  ULOP3.LUT UR16, UR5, UR8, URZ, 0xfc, !UPT ;  /* 0x0000000805107292 */ /* 0x000fe4000f8efcff */
[----:B------:R-:W-:Y:S02]  /*1cb0*/  UIADD3 UR46, UP0, UPT, UR40, 0x380, URZ ;  /* 0x00000380282e7890 */ /* 0x000fe4000ff1e0ff */
[----:B------:R-:W-:Y:S02]  /*1cc0*/  USHF.L.U32 UR34, UR42, 0x8, URZ ;  /* 0x000000082a227899 */ /* 0x000fe400080006ff */
[----:B------:R-:W-:Y:S02]  /*1cd0*/  UIADD3.X UR53, UPT, UPT, URZ, UR41, URZ, UP3, !UPT ;  /* 0x00000029ff357290 */ /* 0x000fe40009ffe4ff */
[----:B------:R-:W-:-:S02]  /*1ce0*/  UIADD3 UR32, UPT, UPT, UR14, 0x8400, UR32 ;  /* 0x000084000e207890 */ /* 0x000fc4000fffe020 */
[----:B------:R-:W-:Y:S02]  /*1cf0*/  UIADD3.X UR51, UPT, UPT, URZ, UR41, URZ, UP2, !UPT ;  /* 0x00000029ff337290 */ /* 0x000fe400097fe4ff */
[----:B------:R-:W-:Y:S02]  /*1d00*/  UIADD3 UR24, UPT, UPT, UR14, 0x1c400, UR24 ;  /* 0x0001c4000e187890 */ /* 0x000fe4000fffe018 */
[----:B------:R-:W-:Y:S02]  /*1d10*/  UIADD3.X UR49, UPT, UPT, URZ, UR41, URZ, UP1, !UPT ;  /* 0x00000029ff317290 */ /* 0x000fe40008ffe4ff */
[----:B------:R-:W-:Y:S02]  /*1d20*/  UIADD3 UR19, UPT, UPT, UR4, UR11, URZ ;  /* 0x0000000b04137290 */ /* 0x000fe4000fffe0ff */
[----:B------:R-:W-:Y:S02]  /*1d30*/  UIADD3 UR16, UPT, UPT, UR14, 0x30400, UR16 ;  /* 0x000304000e107890 */ /* 0x000fe4000fffe010 */
[----:B------:R-:W-:-:S02]  /*1d40*/  UIADD3.X UR47, UPT, UPT, URZ, UR41, URZ, UP0, !UPT ;  /* 0x00000029ff2f7290 */ /* 0x000fc400087fe4ff */
[----:B------:R-:W-:Y:S01]  /*1d50*/  UIADD3 UR8, UPT, UPT, UR14, 0x32c00, UR8 ;  /* 0x00032c000e087890 */ /* 0x000fe2000fffe008 */
[----:B------:R-:W-:Y:S01]  /*1d60*/  UMOV UR43, 0xff0000 ;  /* 0x00ff0000002b7882 */ /* 0x000fe20000000000 */
[----:B------:R-:W-:Y:S01]  /*1d70*/  UMOV UR44, 0x0 ;  /* 0x00000000002c7882 */ /* 0x000fe20000000000 */
[----:B------:R-:W-:Y:S01]  /*1d80*/  UMOV UR45, 0x10000000 ;  /* 0x10000000002d7882 */ /* 0x000fe20000000000 */
[----:B------:R-:W-:Y:S01]  /*1d90*/  UMOV UR25, UR33 ;  /* 0x0000002100197c82 */ /* 0x000fe20008000000 */
[----:B------:R-:W-:Y:S01]  /*1da0*/  UMOV UR28, UR36 ;  /* 0x00000024001c7c82 */ /* 0x000fe20008000000 */
[----:B------:R-:W-:Y:S01]  /*1db0*/  UMOV UR26, UR34 ;  /* 0x00000022001a7c82 */ /* 0x000fe20008000000 */
[----:B------:R-:W-:Y:S01]  /*1dc0*/  UMOV UR17, UR33 ;  /* 0x0000002100117c82 */ /* 0x000fe20008000000 */
[----:B------:R-:W-:Y:S01]  /*1dd0*/  UMOV UR21, UR36 ;  /* 0x0000002400157c82 */ /* 0x000fe20008000000 */
[----:B------:R1:W-:Y:S01]  /*1de0*/  UTMALDG.3D.MULTICAST [UR32], [UR52], UR43, desc[UR44] ;  /* 0x00002c20340073b4 */ /* 0x0003e2000801182b */
[----:B------:R-:W-:Y:S01]  /*1df0*/  UMOV UR10, URZ ;  /* 0x000000ff000a7c82 */ /* 0x000fe20008000000 */
[----:B------:R-:W-:Y:S01]  /*1e00*/  UMOV UR9, UR33 ;  /* 0x0000002100097c82 */ /* 0x000fe20008000000 */
[----:B------:R-:W-:Y:S01]  /*1e10*/  UMOV UR13, UR36 ;  /* 0x00000024000d7c82 */ /* 0x000fe20008000000 */
[----:B------:R1:W-:Y:S01]  /*1e20*/  UTMALDG.3D [UR24], [UR50], desc[UR44] ;  /* 0x00002c18320075b4 */ /* 0x0003e20008011000 */
[----:B------:R1:W-:Y:S01]  /*1e30*/  UTMALDG.4D.MULTICAST [UR16], [UR48], UR43, desc[UR44] ;  /* 0x00002c10300073b4 */ /* 0x0003e2000801982b */
[----:B------:R1:W-:Y:S02]  /*1e40*/  UTMALDG.4D [UR8], [UR46], desc[UR44] ;  /* 0x00002c082e0075b4 */ /* 0x0003e40008019000 */
[----:B-1----:R-:W-:Y:S01]  /*1e50*/  NOP ;  /* 0x0000000000007918 */ /* 0x002fe20000000000 */
.L_x_32:
[----:B------:R-:W-:Y:S05]  /*1e60*/  BSYNC.RECONVERGENT B0 ;  /* 0x0000000000007941 */ /* 0x000fea0003800200 */
.L_x_31:
[----:B------:R-:W-:Y:S01]  /*1e70*/  UIADD3 UR42, UPT, UPT, UR42, 0x1, URZ ;  /* 0x000000012a2a7890 */ /* 0x000fe2000fffe0ff */
[----:B------:R-:W-:Y:S01]  /*1e80*/  UMOV UR39, UR23 ;  /* 0x0000001700277c82 */ /* 0x000fe20008000000 */
[----:B------:R-:W-:Y:S02]  /*1e90*/  UMOV UR43, UR15 ;  /* 0x0000000f002b7c82 */ /* 0x000fe40008000000 */
[----:B------:R-:W-:-:S09]  /*1ea0*/  UISETP.NE.AND UP0, UPT, UR42, UR15, UPT ;  /* 0x0000000f2a00728c */ /* 0x000fd2000bf05270 */
[----:B------:R-:W-:Y:S05]  /*1eb0*/  BRA.U UP0, `(.L_x_33) ;  /* 0xfffffff900f47547 */ /* 0x000fea000b83ffff */
.L_x_25:
[----:B------:R-:W-:Y:S01]  /*1ec0*/  ULEA UR8, UR23, UR14, 0x3 ;  /* 0x0000000e17087291 */ /* 0x000fe2000f8e18ff */
[----:B-1----:R-:W-:Y:S01]  /*1ed0*/  SHF.L.U32 R2, R15, 0x1f, RZ ;  /* 0x0000001f0f027819 */ /* 0x002fe200000006ff */
[----:B------:R-:W-:Y:S01]  /*1ee0*/  @!P1 SYNCS.ARRIVE.TRANS64.A1T0 RZ, [UR14+0x98], RZ ;  /* 0x000098ffffff99a7 */ /* 0x000fe2000810000e */
[----:B------:R-:W-:-:S06]  /*1ef0*/  UISETP.GT.AND UP0, UPT, UR38, UR31, UPT ;  /* 0x0000001f2600728c */ /* 0x000fcc000bf04270 */
[----:B------:R1:W1:Y:S03]  /*1f00*/  SYNCS.PHASECHK.TRANS64.TRYWAIT P1, [UR8+0x28], R2 ;  /* 0x00002802ff0075a7 */ /* 0x0002660008021108 */
[----:B------:R-:W-:Y:S05]  /*1f10*/  BRA.U !UP0, `(.L_x_34) ;  /* 0x0000000508107547 */ /* 0x000fea000b800000 */
[----:B------:R-:W-:Y:S01]  /*1f20*/  UIADD3 UR39, UPT, UPT, UR29, UR43, URZ ;  /* 0x0000002b1d277290 */ /* 0x000fe2000fffe0ff */
[----:B------:R-:W-:-:S11]  /*1f30*/  UMOV UR42, UR23 ;  /* 0x00000017002a7c82 */ /* 0x000fd60008000000 */
.L_x_42:
[----:B------:R-:W-:Y:S01]  /*1f40*/  ULEA UR33, UR42, UR14, 0x3 ;  /* 0x0000000e2a217291 */ /* 0x000fe2000f8e18ff */
[----:B--2---:R-:W-:Y:S01]  /*1f50*/  @!P5 MOV R3, 0x9000 ;  /* 0x000090000003d802 */ /* 0x004fe20000000f00 */
[----:B-1----:R-:W-:Y:S10]  /*1f60*/  @P1 BRA `(.L_x_35) ;  /* 0x00000000000c1947 */ /* 0x002ff40003800000 */
[----:B------:R-:W-:-:S04]  /*1f70*/  SHF.L.U32 R4, R15, 0x1f, RZ ;  /* 0x0000001f0f047819 */ /* 0x000fc800000006ff */
[----:B------:R-:W1:Y:S02]  /*1f80*/  SYNCS.PHASECHK.TRANS64.TRYWAIT P0, [UR33+0x28], R4 ;  /* 0x00002804ff0075a7 */ /* 0x000e640008001121 */
[----:B-1----:R-:W-:Y:S05]  /*1f90*/  @!P0 BRA `(.L_x_36) ;  /* 0x0000007400f48947 */ /* 0x002fea0003800000 */
.L_x_35:
[----:B------:R2:W-:Y:S01]  /*1fa0*/  @!P5 SYNCS.ARRIVE.TRANS64 RZ, [UR33], R3 ;  /* 0x00000003ffffd9a7 */ /* 0x0005e20008000021 */
[----:B------:R-:W-:-:S04]  /*1fb0*/  ULOP3.LUT UR8, UR22, 0x2, URZ, 0xfc, !UPT ;  /* 0x0000000216087892 */ /* 0x000fc8000f8efcff */
[----:B------:R-:W-:-:S09]  /*1fc0*/  UISETP.NE.AND UP0, UPT, UR8, 0x2, UPT ;  /* 0x000000020800788c */ /* 0x000fd2000bf05270 */
[----:B------:R-:W-:Y:S05]  /*1fd0*/  BRA.U UP0, `(.L_x_37) ;  /* 0x0000000100047547 */ /* 0x000fea000b800000 */
[----:B------:R-:W-:Y:S05]  /*1fe0*/  BPT.TRAP 0x1 ;  /* 0x000000040000795c */ /* 0x000fea0000300000 */
.L_x_37:
[----:B------:R-:W-:Y:S04]  /*1ff0*/  BSSY.RECONVERGENT B0, `(.L_x_38) ;  /* 0x0000003000007945 */ /* 0x000fe80003800200 */
[----:B------:R-:W-:Y:S05]  /*2000*/  @P4 BRA `(.L_x_39) ;  /* 0x0000000000044947 */ /* 0x000fea0003800000 */
[----:B------:R-:W-:Y:S05]  /*2010*/  BPT.TRAP 0x1 ;  /* 0x000000040000795c */ /* 0x000fea0000300000 */
.L_x_39:
[----:B------:R-:W-:Y:S05]  /*2020*/  BSYNC.RECONVERGENT B0 ;  /* 0x0000000000007941 */ /* 0x000fea0003800200 */
.L_x_38:
        /* <DEDUP_REMOVED lines=9> */
[----:B------:R1:W1:Y:S01]  /*20c0*/  SYNCS.PHASECHK.TRANS64.TRYWAIT P1, [UR8+0x28], R2 ;  /* 0x00002802ff0075a7 */ /* 0x0002620008021108 */
        /* <DEDUP_REMOVED lines=18> */
[----:B------:R-:W-:-:S02]  /*21f0*/  UIADD3 UR8, UPT, UPT, UR14, 0x32c00, UR8 ;  /* 0x00032c000e087890 */ /* 0x000fc4000fffe008 */
[----:B------:R-:W-:Y:S01]  /*2200*/  UIADD3.X UR47, UPT, UPT, URZ, UR41, URZ, UP0, !UPT ;  /* 0x00000029ff2f7290 */ /* 0x000fe200087fe4ff */
        /* <DEDUP_REMOVED lines=14> */
[----:B------:R1:W-:Y:S01]  /*22f0*/  UTMALDG.4D [UR8], [UR46], desc[UR44] ;  /* 0x00002c082e0075b4 */ /* 0x0003e20008019000 */
[----:B------:R-:W-:Y:S01]  /*2300*/  NOP ;  /* 0x0000000000007918 */ /* 0x000fe20000000000 */
.L_x_41:
[----:B-1----:R-:W-:Y:S05]  /*2310*/  BSYNC.RECONVERGENT B0 ;  /* 0x0000000000007941 */ /* 0x002fea0003800200 */
.L_x_40:
[----:B------:R-:W-:Y:S01]  /*2320*/  UIADD3 UR43, UPT, UPT, UR43, 0x1, URZ ;  /* 0x000000012b2b7890 */ /* 0x000fe2000fffe0ff */
[----:B------:R-:W-:-:S03]  /*2330*/  UMOV UR42, UR23 ;  /* 0x00000017002a7c82 */ /* 0x000fc60008000000 */
[----:B------:R-:W-:-:S09]  /*2340*/  UISETP.NE.AND UP0, UPT, UR43, UR39, UPT ;  /* 0x000000272b00728c */ /* 0x000fd2000bf05270 */
[----:B------:R-:W-:Y:S05]  /*2350*/  BRA.U UP0, `(.L_x_42) ;  /* 0xfffffff900f87547 */ /* 0x000fea000b83ffff */
.L_x_34:
[C---:B-1----:R-:W-:Y:S01]  /*2360*/  LEA R2, R14.reuse, UR14, 0x3 ;  /* 0x0000000e0e027c11 */ /* 0x042fe2000f8e18ff */
[----:B------:R-:W-:Y:S01]  /*2370*/  NOP ;  /* 0x0000000000007918 */ /* 0x000fe20000000000 */
[----:B--2---:R-:W-:Y:S02]  /*2380*/  SHF.L.U32 R3, R13, 0x1f, RZ ;  /* 0x0000001f0d037819 */ /* 0x004fe400000006ff */
[----:B------:R-:W-:Y:S02]  /*2390*/  LEA R4, R14, UR14, 0x4 ;  /* 0x0000000e0e047c11 */ /* 0x000fe4000f8e20ff */
[----:B------:R-:W1:Y:S02]  /*23a0*/  SYNCS.PHASECHK.TRANS64.TRYWAIT P0, [R2+URZ+0xa0], R3 ;  /* 0x0000a003020075a7 */ /* 0x000e6400080011ff */
[----:B-1----:R-:W-:Y:S05]  /*23b0*/  @!P0 BRA `(.L_x_43) ;  /* 0x0000007400048947 */ /* 0x002fea0003800000 */
.L_x_144:
[----:B------:R-:W3:Y:S01]  /*23c0*/  LDS.128 R4, [R4+0x110] ;  /* 0x0001100004047984 */ /* 0x000ee20000000c00 */
[----:B------:R-:W-:Y:S01]  /*23d0*/  ISETP.GE.AND P0, PT, R40, 0x1, PT ;  /* 0x000000012800780c */ /* 0x000fe20003f06270 */
[----:B-1----:R-:W-:Y:S01]  /*23e0*/  VIADD R2, R2, 0xb0 ;  /* 0x000000b002027836 */ /* 0x002fe20000000000 */
[----:B------:R-:W-:Y:S01]  /*23f0*/  @!PT LDS RZ, [RZ] ;  /* 0x00000000fffff984 */ /* 0x000fe20000000800 */
[----:B------:R-:W-:Y:S01]  /*2400*/  @!PT LDS RZ, [RZ] ;  /* 0x00000000fffff984 */ /* 0x000fe20000000800 */
[----:B------:R-:W-:Y:S01]  /*2410*/  @!PT LDS RZ, [RZ] ;  /* 0x00000000fffff984 */ /* 0x000fe20000000800 */
[----:B------:R-:W-:Y:S01]  /*2420*/  @!PT LDS RZ, [RZ] ;  /* 0x00000000fffff984 */ /* 0x000fe20000000800 */
[----:B------:R1:W-:Y:S06]  /*2430*/  MEMBAR.ALL.CTA ;  /* 0x0000000000007992 */ /* 0x0003ec0000008000 */
[----:B-1----:R-:W1:Y:S01]  /*2440*/  FENCE.VIEW.ASYNC.S ;  /* 0x00000000000073c6 */ /* 0x002e620000000000 */
[----:B------:R-:W-:-:S04]  /*2450*/  PRMT R2, RZ, 0x654, R2 ;  /* 0x00000654ff027816 */ /* 0x000fc80000000002 */
[----:B-1----:R1:W-:Y:S01]  /*2460*/  SYNCS.ARRIVE.TRANS64.RED.A1T0 RZ, [R2+URZ], RZ ;  /* 0x000000ff02ff79a7 */ /* 0x0023e200081004ff */
[----:B---3--:R-:W-:-:S13]  /*2470*/  LOP3.LUT P2, RZ, R6, 0x1, RZ, 0xc0, !PT ;  /* 0x0000000106ff7812 */ /* 0x008fda000784c0ff */
[----:B------:R-:W-:Y:S01]  /*2480*/  @P2 SHF.R.U32.HI R3, RZ, 0x10, R5 ;  /* 0x00000010ff032819 */ /* 0x000fe20000011605 */
[----:B------:R-:W-:Y:S01]  /*2490*/  VOTEU.ANY UP0, P2 ;  /* 0x0000000000ff7886 */ /* 0x000fe20001000100 */
[----:B------:R-:W-:Y:S02]  /*24a0*/  @P2 MOV R10, R4 ;  /* 0x00000004000a2202 */ /* 0x000fe40000000f00 */
[----:B------:R-:W-:Y:S02]  /*24b0*/  @P2 R2UR.BROADCAST UR8, R3 ;  /* 0x00000000030822ca */ /* 0x000fe400008e0000 */
[----:B------:R-:W-:-:S11]  /*24c0*/  @P2 LOP3.LUT R9, R5, 0xffff, RZ, 0xc0, !PT ;  /* 0x0000ffff05092812 */ /* 0x000fd600078ec0ff */
[----:B------:R-:W-:Y:S01]  /*24d0*/  @UP0 UMOV UR36, UR8 ;  /* 0x0000000800240c82 */ /* 0x000fe20008000000 */
[----:B-1----:R-:W-:Y:S05]  /*24e0*/  @!P0 BRA `(.L_x_44) ;  /* 0x0000000000b88947 */ /* 0x002fea0003800000 */
[----:B------:R-:W4:Y:S01]  /*24f0*/  LDC.64 R4, c[0x0][0xf18] ;  /* 0x0003c600ff047b82 */ /* 0x000f220000000a00 */
[----:B------:R-:W-:-:S07]  /*2500*/  ISETP.NE.AND P3, PT, R40, 0x1, PT ;  /* 0x000000012800780c */ /* 0x000fce0003f65270 */
[----:B------:R-:W1:Y:S08]  /*2510*/  LDC.64 R6, c[0x0][0xf10] ;  /* 0x0003c400ff067b82 */ /* 0x000e700000000a00 */
[----:B------:R-:W2:Y:S08]  /*2520*/  LDC R16, c[0x0][0xf20] ;  /* 0x0003c800ff107b82 */ /* 0x000eb00000000800 */
[----:B------:R-:W3:Y:S01]  /*2530*/  LDC R17, c[0x0][0xf0c] ;  /* 0x0003c300ff117b82 */ /* 0x000ee20000000800 */
[----:B----4-:R-:W-:Y:S01]  /*2540*/  IMAD.HI.U32 R19, R0, R5, RZ ;  /* 0x0000000500137227 */ /* 0x010fe200078e00ff */
[----:B------:R-:W-:-:S03]  /*2550*/  ISETP.NE.AND P0, PT, R4, 0x1, PT ;  /* 0x000000010400780c */ /* 0x000fc60003f05270 */
[----:B------:R-:W-:-:S03]  /*2560*/  IMAD.HI.U32 R5, R9, R5, RZ ;  /* 0x0000000509057227 */ /* 0x000fc600078e00ff */
[----:B------:R-:W4:Y:S01]  /*2570*/  LDC.64 R2, c[0x0][0xf28] ;  /* 0x0003ca00ff027b82 */ /* 0x000f220000000a00 */
[----:B-1----:R-:W-:-:S04]  /*2580*/  IMAD.HI.U32 R20, R8, R6, RZ ;  /* 0x0000000608147227 */ /* 0x002fc800078e00ff */
[----:B------:R-:W-:Y:S01]  /*2590*/  IMAD.HI.U32 R21, R10, R6, RZ ;  /* 0x000000060a157227 */ /* 0x000fe200078e00ff */
[----:B------:R-:W-:Y:S02]  /*25a0*/  SHF.R.U32.HI R20, RZ, R7, R20 ;  /* 0x00000007ff147219 */ /* 0x000fe40000011614 */
[-C--:B--2---:R-:W-:Y:S02]  /*25b0*/  SHF.R.U32.HI R19, RZ, R16.reuse, R19 ;  /* 0x00000010ff137219 */ /* 0x084fe40000011613 */
[----:B------:R-:W-:Y:S02]  /*25c0*/  SHF.R.U32.HI R5, RZ, R16, R5 ;  /* 0x00000010ff057219 */ /* 0x000fe40000011605 */
[----:B------:R-:W-:Y:S02]  /*25d0*/  SEL R19, R0, R19, !P0 ;  /* 0x0000001300137207 */ /* 0x000fe40004000000 */
[----:B------:R-:W-:Y:S02]  /*25e0*/  SHF.R.U32.HI R21, RZ, R7, R21 ;  /* 0x00000007ff157219 */ /* 0x000fe40000011615 */
[----:B---3--:R-:W-:-:S02]  /*25f0*/  ISETP.NE.AND P1, PT, R17, 0x1, PT ;  /* 0x000000011100780c */ /* 0x008fc40003f25270 */
[----:B------:R-:W-:Y:S02]  /*2600*/  SEL R5, R9, R5, !P0 ;  /* 0x0000000509057207 */ /* 0x000fe40004000000 */
[----:B------:R-:W-:Y:S02]  /*2610*/  SEL R20, R8, R20, !P1 ;  /* 0x0000001408147207 */ /* 0x000fe40004800000 */
[----:B------:R-:W-:Y:S01]  /*2620*/  SEL R21, R10, R21, !P1 ;  /* 0x000000150a157207 */ /* 0x000fe20004800000 */
[----:B----4-:R-:W-:-:S04]  /*2630*/  IMAD.HI.U32 R18, R19, R2, RZ ;  /* 0x0000000213127227 */ /* 0x010fc800078e00ff */
[----:B------:R-:W-:Y:S01]  /*2640*/  IMAD.HI.U32 R6, R20, R2, RZ ;  /* 0x0000000214067227 */ /* 0x000fe200078e00ff */
[----:B------:R-:W-:-:S04]  /*2650*/  @P3 SHF.R.U32.HI R19, RZ, R3, R18 ;  /* 0x00000003ff133219 */ /* 0x000fc80000011612 */
[----:B------:R-:W-:Y:S01]  /*2660*/  @P3 SHF.R.U32.HI R20, RZ, R3, R6 ;  /* 0x00000003ff143219 */ /* 0x000fe20000011606 */
[----:B------:R-:W-:-:S04]  /*2670*/  IMAD R19, R40, R19, RZ ;  /* 0x0000001328137224 */ /* 0x000fc800078e02ff */
[----:B------:R-:W-:Y:S01]  /*2680*/  IMAD R6, R40, R20, RZ ;  /* 0x0000001428067224 */ /* 0x000fe200078e02ff */
[----:B------:R-:W-:-:S04]  /*2690*/  ISETP.GE.AND P0, PT, R5, R19, PT ;  /* 0x000000130500720c */ /* 0x000fc80003f06270 */
[----:B------:R-:W-:Y:S01]  /*26a0*/  ISETP.GE.OR P0, PT, R21, R6, P0 ;  /* 0x000000061500720c */ /* 0x000fe20000706670 */
[----:B------:R-:W-:-:S05]  /*26b0*/  IMAD.HI.U32 R6, R5, R2, RZ ;  /* 0x0000000205067227 */ /* 0x000fca00078e00ff */
[----:B------:R-:W-:-:S04]  /*26c0*/  SHF.R.U32.HI R6, RZ, R3, R6 ;  /* 0x00000003ff067219 */ /* 0x000fc80000011606 */
[----:B------:R-:W-:-:S03]  /*26d0*/  SEL R6, R5, R6, !P3 ;  /* 0x0000000605067207 */ /* 0x000fc60005800000 */
[----:B------:R-:W-:-:S04]  /*26e0*/  @!P0 IMAD.HI.U32 R7, R21, R2, RZ ;  /* 0x0000000215078227 */ /* 0x000fc800078e00ff */
[----:B------:R-:W-:Y:S01]  /*26f0*/  IMAD.MOV R2, RZ, RZ, -R6 ;  /* 0x000000ffff027224 */ /* 0x000fe200078e0a06 */
[----:B------:R-:W-:Y:S02]  /*2700*/  @!P0 SHF.R.U32.HI R3, RZ, R3, R7 ;  /* 0x00000003ff038219 */ /* 0x000fe40000011607 */
[----:B------:R-:W-:Y:S01]  /*2710*/  IADD3 R7, PT, PT, -R5, RZ, RZ ;  /* 0x000000ff05077210 */ /* 0x000fe20007ffe1ff */
[----:B------:R-:W-:Y:S01]  /*2720*/  IMAD R2, R40, R2, R5 ;  /* 0x0000000228027224 */ /* 0x000fe200078e0205 */
[----:B------:R-:W-:-:S03]  /*2730*/  @!P0 SEL R3, R21, R3, !P3 ;  /* 0x0000000315038207 */ /* 0x000fc60005800000 */
[----:B------:R-:W-:Y:S02]  /*2740*/  IMAD R7, R4, R7, R9 ;  /* 0x0000000704077224 */ /* 0x000fe400078e0209 */
[--C-:B------:R-:W-:Y:S02]  /*2750*/  @!P0 IMAD.IADD R6, R6, 0x1, -R3.reuse ;  /* 0x0000000106068824 */ /* 0x100fe400078e0a03 */
[----:B------:R-:W-:Y:S01]  /*2760*/  @!P0 IMAD R3, R2, R20, R3 ;  /* 0x0000001402038224 */ /* 0x000fe200078e0203 */
[----:B------:R-:W-:Y:S01]  /*2770*/  IADD3 R2, PT, PT, -R21, RZ, RZ ;  /* 0x000000ff15027210 */ /* 0x000fe20007ffe1ff */
[----:B------:R-:W-:Y:S02]  /*2780*/  @!P0 IMAD R5, R40, R6, R21 ;  /* 0x0000000628058224 */ /* 0x000fe400078e0215 */
[----:B------:R-:W-:Y:S02]  /*2790*/  @!P0 IMAD.MOV.U32 R21, RZ, RZ, R3 ;  /* 0x000000ffff158224 */ /* 0x000fe400078e0003 */
[----:B------:R-:W-:-:S02]  /*27a0*/  IMAD R2, R17, R2, R10 ;  /* 0x0000000211027224 */ /* 0x000fc400078e020a */
[----:B------:R-:W-:Y:S02]  /*27b0*/  IMAD R9, R5, R4, R7 ;  /* 0x0000000405097224 */ /* 0x000fe400078e0207 */
[----:B------:R-:W-:Y:S02]  /*27c0*/  IMAD R10, R21, R17, R2 ;  /* 0x00000011150a7224 */ /* 0x000fe400078e0202 */
.L_x_44:
[----:B------:R-:W1:Y:S02]  /*27d0*/  LDCU UR8, c[0x0][0xf30] ;  /* 0x0001e600ff0877ac */ /* 0x000e640008000800 */
[----:B-1----:R-:W-:-:S09]  /*27e0*/  UISETP.NE.AND UP0, UPT, UR8, 0x1, UPT ;  /* 0x000000010800788c */ /* 0x002fd2000bf05270 */
[----:B------:R-:W-:Y:S05]  /*27f0*/  BRA.U UP0, `(.L_x_45) ;  /* 0x0000000100407547 */ /* 0x000fea000b800000 */
[----:B------:R-:W1:Y:S08]  /*2800*/  LDC.64 R4, c[0x0][0xf10] ;  /* 0x0003c400ff047b82 */ /* 0x000e700000000a00 */
[----:B------:R-:W2:Y:S08]  /*2810*/  LDC.64 R2, c[0x0][0xf18] ;  /* 0x0003c600ff027b82 */ /* 0x000eb00000000a00 */
[----:B------:R-:W3:Y:S08]  /*2820*/  LDC R6, c[0x0][0xf20] ;  /* 0x0003c800ff067b82 */ /* 0x000ef00000000800 */
[----:B------:R-:W4:Y:S01]  /*2830*/  LDC R7, c[0x0][0xf0c] ;  /* 0x0003c300ff077b82 */ /* 0x000f220000000800 */
[----:B-1----:R-:W-:-:S05]  /*2840*/  IMAD.HI.U32 R4, R10, R4, RZ ;  /* 0x000000040a047227 */ /* 0x002fca00078e00ff */
[----:B------:R-:W-:Y:S01]  /*2850*/  SHF.R.U32.HI R4, RZ, R5, R4 ;  /* 0x00000005ff047219 */ /* 0x000fe20000011604 */
[----:B--2---:R-:W-:Y:S01]  /*2860*/  IMAD.HI.U32 R3, R9, R3, RZ ;  /* 0x0000000309037227 */ /* 0x004fe200078e00ff */
[----:B------:R-:W-:-:S04]  /*2870*/  ISETP.NE.AND P0, PT, R2, 0x1, PT ;  /* 0x000000010200780c */ /* 0x000fc80003f05270 */
[----:B---3--:R-:W-:-:S04]  /*2880*/  SHF.R.U32.HI R3, RZ, R6, R3 ;  /* 0x00000006ff037219 */ /* 0x008fc80000011603 */
[----:B------:R-:W-:Y:S02]  /*2890*/  SEL R3, R9, R3, !P0 ;  /* 0x0000000309037207 */ /* 0x000fe40004000000 */
[----:B----4-:R-:W-:-:S04]  /*28a0*/  ISETP.NE.AND P1, PT, R7, 0x1, PT ;  /* 0x000000010700780c */ /* 0x010fc80003f25270 */
[----:B------:R-:W-:-:S05]  /*28b0*/  SEL R4, R10, R4, !P1 ;  /* 0x000000040a047207 */ /* 0x000fca0004800000 */
[----:B------:R-:W-:Y:S02]  /*28c0*/  IMAD.IADD R5, R3, 0x1, -R4 ;  /* 0x0000000103057824 */ /* 0x000fe400078e0a04 */
[----:B------:R-:W-:Y:S02]  /*28d0*/  IMAD.IADD R3, R4, 0x1, -R3 ;  /* 0x0000000104037824 */ /* 0x000fe400078e0a03 */
[----:B------:R-:W-:Y:S02]  /*28e0*/  IMAD R10, R5, R7, R10 ;  /* 0x00000007050a7224 */ /* 0x000fe400078e020a */
[----:B------:R-:W-:-:S07]  /*28f0*/  IMAD R9, R3, R2, R9 ;  /* 0x0000000203097224 */ /* 0x000fce00078e0209 */
.L_x_45:
[----:B------:R-:W-:Y:S01]  /*2900*/  VIADD R14, R14, 0x1 ;  /* 0x000000010e0e7836 */ /* 0x000fe20000000000 */
[----:B------:R-:W-:Y:S01]  /*2910*/  PLOP3.LUT P1, PT, PT, PT, PT, 0x80, 0x8 ;  /* 0x000000000008781c */ /* 0x000fe20003f2f070 */
[----:B------:R-:W-:Y:S02]  /*2920*/  IMAD.IADD R2, R10, 0x1, R87 ;  /* 0x000000010a027824 */ /* 0x000fe400078e0257 */
[----:B------:R-:W-:Y:S01]  /*2930*/  IMAD.IADD R3, R9, 0x1, R86 ;  /* 0x0000000109037824 */ /* 0x000fe200078e0256 */
[----:B------:R-:W-:Y:S02]  /*2940*/  ISETP.NE.AND P0, PT, R14, 0x2, PT ;  /* 0x000000020e00780c */ /* 0x000fe40003f05270 */
[----:B------:R-:W-:Y:S02]  /*2950*/  R2UR UR20, R2 ;  /* 0x00000000021472ca */ /* 0x000fe400000e0000 */
[----:B------:R-:W-:Y:S02]  /*2960*/  SEL R2, RZ, 0x1, P0 ;  /* 0x00000001ff027807 */ /* 0x000fe40000000000 */
[----:B------:R-:W-:-:S02]  /*2970*/  R2UR UR12, R3 ;  /* 0x00000000030c72ca */ /* 0x000fc400000e0000 */
[----:B------:R-:W-:Y:S02]  /*2980*/  LOP3.LUT R13, R13, R2, RZ, 0x3c, !PT ;  /* 0x000000020d0d7212 */ /* 0x000fe400078e3cff */
[----:B------:R-:W-:Y:S01]  /*2990*/  SEL R14, R14, RZ, P0 ;  /* 0x000000ff0e0e7207 */ /* 0x000fe20000000000 */
[----:B------:R-:W-:Y:S10]  /*29a0*/  @P2 BRA `(.L_x_46) ;  /* 0xffffffec00c42947 */ /* 0x000ff4000383ffff */
[----:B------:R-:W-:Y:S01]  /*29b0*/  UIADD3 UR14, UPT, UPT, UR14, 0x28, URZ ;  /* 0x000000280e0e7890 */ /* 0x000fe2000fffe0ff */
[----:B------:R-:W-:-:S03]  /*29c0*/  SHF.L.U32 R2, R15, 0x1f, RZ ;  /* 0x0000001f0f027819 */ /* 0x000fc600000006ff */
[----:B------:R-:W-:-:S09]  /*29d0*/  ULEA UR4, UR23, UR14, 0x3 ;  /* 0x0000000e17047291 */ /* 0x000fd2000f8e18ff */
[----:B------:R-:W1:Y:S02]  /*29e0*/  SYNCS.PHASECHK.TRANS64.TRYWAIT P0, [UR4], R2 ;  /* 0x00000002ff0075a7 */ /* 0x000e640008001104 */
[----:B-1----:R-:W-:Y:S05]  /*29f0*/  @!P0 BRA `(.L_x_47) ;  /* 0x0000006c00888947 */ /* 0x002fea0003800000 */
.L_x_146:
[----:B------:R-:W-:-:S04]  /*2a00*/  UIADD3 UR5, UPT, UPT, UR23, 0x1, URZ ;  /* 0x0000000117057890 */ /* 0x000fc8000fffe0ff */
[----:B------:R-:W-:-:S04]  /*2a10*/  UISETP.NE.AND UP0, UPT, UR5, 0x5, UPT ;  /* 0x000000050500788c */ /* 0x000fc8000bf05270 */
[----:B------:R-:W-:Y:S02]  /*2a20*/  USEL UR6, URZ, 0x1, UP0 ;  /* 0x00000001ff067887 */ /* 0x000fe40008000000 */
[----:B------:R-:W-:-:S04]  /*2a30*/  USEL UR5, UR5, URZ, UP0 ;  /* 0x000000ff05057287 */ /* 0x000fc80008000000 */
[----:B------:R-:W-:Y:S01]  /*2a40*/  ULEA UR4, UR5, UR14, 0x3 ;  /* 0x0000000e05047291 */ /* 0x000fe2000f8e18ff */
[----:B-1----:R-:W-:-:S04]  /*2a50*/  LOP3.LUT R2, R15, UR6, RZ, 0x3c, !PT ;  /* 0x000000060f027c12 */ /* 0x002fc8000f8e3cff */
[----:B------:R-:W-:-:S04]  /*2a60*/  SHF.L.U32 R3, R2, 0x1f, RZ ;  /* 0x0000001f02037819 */ /* 0x000fc800000006ff */
[----:B------:R-:W1:Y:S02]  /*2a70*/  SYNCS.PHASECHK.TRANS64.TRYWAIT P0, [UR4], R3 ;  /* 0x00000003ff0075a7 */ /* 0x000e640008001104 */
[----:B-1----:R-:W-:Y:S05]  /*2a80*/  @!P0 BRA `(.L_x_48) ;  /* 0x0000006c007c8947 */ /* 0x002fea0003800000 */
.L_x_148:
[----:B------:R-:W-:-:S04]  /*2a90*/  UIADD3 UR5, UPT, UPT, UR5, 0x1, URZ ;  /* 0x0000000105057890 */ /* 0x000fc8000fffe0ff */
[----:B------:R-:W-:-:S04]  /*2aa0*/  UISETP.NE.AND UP0, UPT, UR5, 0x5, UPT ;  /* 0x000000050500788c */ /* 0x000fc8000bf05270 */
[----:B------:R-:W-:Y:S02]  /*2ab0*/  USEL UR6, URZ, 0x1, UP0 ;  /* 0x00000001ff067887 */ /* 0x000fe40008000000 */
[----:B------:R-:W-:-:S04]  /*2ac0*/  USEL UR5, UR5, URZ, UP0 ;  /* 0x000000ff05057287 */ /* 0x000fc80008000000 */
[----:B------:R-:W-:Y:S01]  /*2ad0*/  ULEA UR4, UR5, UR14, 0x3 ;  /* 0x0000000e05047291 */ /* 0x000fe2000f8e18ff */
[----:B------:R-:W-:-:S04]  /*2ae0*/  LOP3.LUT R2, R2, UR6, RZ, 0x3c, !PT ;  /* 0x0000000602027c12 */ /* 0x000fc8000f8e3cff */
[----:B-1----:R-:W-:-:S04]  /*2af0*/  SHF.L.U32 R3, R2, 0x1f, RZ ;  /* 0x0000001f02037819 */ /* 0x002fc800000006ff */
[----:B------:R-:W1:Y:S02]  /*2b00*/  SYNCS.PHASECHK.TRANS64.TRYWAIT P0, [UR4], R3 ;  /* 0x00000003ff0075a7 */ /* 0x000e640008001104 */
[----:B-1----:R-:W-:Y:S05]  /*2b10*/  @!P0 BRA `(.L_x_49) ;  /* 0x0000006c00708947 */ /* 0x002fea0003800000 */
.L_x_150:
        /* <DEDUP_REMOVED lines=9> */
.L_x_152:
[----:B------:R-:W-:-:S04]  /*2bb0*/  UIADD3 UR5, UPT, UPT, UR5, 0x1, URZ ;  /* 0x0000000105057890 */ /* 0x000fc8000fffe0ff */
[----:B------:R-:W-:-:S04]  /*2bc0*/  UISETP.NE.AND UP0, UPT, UR5, 0x5, UPT ;  /* 0x000000050500788c */ /* 0x000fc8000bf05270 */
[----:B------:R-:W-:Y:S02]  /*2bd0*/  USEL UR4, URZ, 0x1, UP0 ;  /* 0x00000001ff047887 */ /* 0x000fe40008000000 */
[----:B------:R-:W-:-:S04]  /*2be0*/  USEL UR5, UR5, URZ, UP0 ;  /* 0x000000ff05057287 */ /* 0x000fc80008000000 */
[----:B------:R-:W-:Y:S01]  /*2bf0*/  ULEA UR5, UR5, UR14, 0x3 ;  /* 0x0000000e05057291 */ /* 0x000fe2000f8e18ff */
[----:B------:R-:W-:-:S04]  /*2c00*/  LOP3.LUT R2, R2, UR4, RZ, 0x3c, !PT ;  /* 0x0000000402027c12 */ /* 0x000fc8000f8e3cff */
[----:B------:R-:W-:Y:S01]  /*2c10*/  SHF.L.U32 R2, R2, 0x1f, RZ ;  /* 0x0000001f02027819 */ /* 0x000fe200000006ff */
[----:B-1--4-:R-:W-:-:S07]  /*2c20*/  IMAD.U32 R0, RZ, RZ, UR5 ;  /* 0x00000005ff007e24 */ /* 0x012fce000f8e00ff */
.L_x_51:
[----:B-1----:R1:W2:Y:S02]  /*2c30*/  SYNCS.PHASECHK.TRANS64.TRYWAIT P0, [R0+URZ], R2 ;  /* 0x00000002000075a7 */ /* 0x0022a400080011ff */
[----:B--2---:R-:W-:Y:S05]  /*2c40*/  @!P0 NANOSLEEP.SYNCS 0x989680 ;  /* 0x009896800000895d */ /* 0x004fea0003900000 */
[----:B------:R-:W2:Y:S02]  /*2c50*/  @!P0 SYNCS.PHASECHK.TRANS64 P0, [R0+URZ], R2 ;  /* 0x00000002000085a7 */ /* 0x000ea400080010ff */
[----:B--2---:R-:W-:Y:S05]  /*2c60*/  @P0 EXIT ;  /* 0x000000000000094d */ /* 0x004fea0003800000 */
[----:B------:R-:W-:Y:S05]  /*2c70*/  BRA `(.L_x_51) ;  /* 0xfffffffc00ec7947 */ /* 0x000fea000383ffff */
.L_x_22:
[----:B------:R-:W-:-:S04]  /*2c80*/  UISETP.NE.AND UP0, UPT, UR37, URZ, UPT ;  /* 0x000000ff2500728c */ /* 0x000fc8000bf05270 */
[----:B------:R-:W-:-:S09]  /*2c90*/  UISETP.NE.OR UP0, UPT, UR13, 0x1, UP0 ;  /* 0x000000010d00788c */ /* 0x000fd20008705670 */
[----:B------:R-:W-:Y:S05]  /*2ca0*/  BRA.U UP0, `(.L_x_52) ;  /* 0x0000000500487547 */ /* 0x000fea000b800000 */
[----:B------:R-:W-:Y:S01]  /*2cb0*/  ISETP.GE.U32.AND P2, PT, R2, 0x8, PT ;  /* 0x000000080200780c */ /* 0x000fe20003f46070 */
[----:B------:R-:W-:Y:S01]  /*2cc0*/  IMAD.MOV.U32 R12, RZ, RZ, 0x1 ;  /* 0x00000001ff0c7424 */ /* 0x000fe200078e00ff */
[----:B------:R-:W-:Y:S02]  /*2cd0*/  CS2R R10, SRZ ;  /* 0x00000000000a7805 */ /* 0x000fe4000001ff00 */
[----:B------:R-:W-:Y:S01]  /*2ce0*/  CS2R R8, SRZ ;  /* 0x0000000000087805 */ /* 0x000fe2000001ff00 */
[----:B------:R-:W-:Y:S01]  /*2cf0*/  UMOV UR4, 0x400 ;  /* 0x0000040000047882 */ /* 0x000fe20000000000 */
[----:B------:R-:W-:Y:S01]  /*2d00*/  UMOV UR6, URZ ;  /* 0x000000ff00067c82 */ /* 0x000fe20008000000 */
[----:B------:R-:W-:-:S12]  /*2d10*/  ULEA UR37, UR37, UR4, 0x18 ;  /* 0x0000000425257291 */ /* 0x000fd8000f8ec0ff */
.L_x_56:
[----:B------:R-:W-:Y:S02]  /*2d20*/  LEA R0, R8, UR37, 0x3 ;  /* 0x0000002508007c11 */ /* 0x000fe4000f8e18ff */
[----:B------:R-:W-:-:S03]  /*2d30*/  SHF.L.U32 R4, R9, 0x1f, RZ ;  /* 0x0000001f09047819 */ /* 0x000fc600000006ff */
[----:B------:R-:W-:Y:S01]  /*2d40*/  VIADD R5, R0, 0xf0 ;  /* 0x000000f000057836 */ /* 0x000fe20000000000 */
[----:B------:R-:W1:Y:S02]  /*2d50*/  SYNCS.PHASECHK.TRANS64.TRYWAIT P0, [R0+URZ+0xe0], R4 ;  /* 0x0000e004000075a7 */ /* 0x000e6400080011ff */
[----:B-1----:R-:W-:Y:S05]  /*2d60*/  @!P0 BRA `(.L_x_53) ;  /* 0x0000006c000c8947 */ /* 0x002fea0003800000 */
.L_x_153:
[----:B------:R-:W-:Y:S01]  /*2d70*/  ULEA UR5, UR6, UR37, 0x3 ;  /* 0x0000002506057291 */ /* 0x000fe2000f8e18ff */
[----:B-1----:R-:W-:Y:S01]  /*2d80*/  PRMT R0, RZ, 0x654, R5 ;  /* 0x00000654ff007816 */ /* 0x002fe20000000005 */
[----:B------:R-:W-:Y:S01]  /*2d90*/  @!P2 IMAD.MOV.U32 R4, RZ, RZ, 0x10 ;  /* 0x00000010ff04a424 */ /* 0x000fe200078e00ff */
[----:B------:R-:W-:Y:S01]  /*2da0*/  SHF.L.U32 R5, R12, 0x1f, RZ ;  /* 0x0000001f0c057819 */ /* 0x000fe200000006ff */
[----:B------:R-:W-:Y:S01]  /*2db0*/  UIADD3 UR4, UPT, UPT, UR5, 0xa0, URZ ;  /* 0x000000a005047890 */ /* 0x000fe2000fffe0ff */
[----:B------:R1:W-:Y:S05]  /*2dc0*/  SYNCS.ARRIVE.TRANS64.RED.A1T0 RZ, [R0+URZ], RZ ;  /* 0x000000ff00ff79a7 */ /* 0x0003ea00081004ff */
[----:B------:R-:W-:Y:S01]  /*2dd0*/  IMAD.U32 R6, RZ, RZ, UR4 ;  /* 0x00000004ff067e24 */ /* 0x000fe2000f8e00ff */
[----:B------:R-:W3:Y:S04]  /*2de0*/  SYNCS.PHASECHK.TRANS64.TRYWAIT P0, [UR5+0xb0], R5 ;  /* 0x0000b005ff0075a7 */ /* 0x000ee80008001105 */
[----:B------:R-:W-:Y:S01]  /*2df0*/  PRMT R6, R2, 0x654, R6 ;  /* 0x0000065402067816 */ /* 0x000fe20000000006 */
[----:B-1-3--:R-:W-:Y:S06]  /*2e00*/  @!P0 BRA `(.L_x_54) ;  /* 0x0000006800f88947 */ /* 0x00afec0003800000 */
.L_x_155:
[----:B------:R-:W-:Y:S01]  /*2e10*/  ULEA UR4, UR6, UR37, 0x4 ;  /* 0x0000002506047291 */ /* 0x000fe2000f8e20ff */
[----:B------:R-:W-:Y:S01]  /*2e20*/  SEL R3, R6, R3, !P2 ;  /* 0x0000000306037207 */ /* 0x000fe20005000000 */
[----:B------:R-:W-:Y:S01]  /*2e30*/  UIADD3 UR5, UPT, UPT, UR5, 0xa0, URZ ;  /* 0x000000a005057890 */ /* 0x000fe2000fffe0ff */
[----:B-1----:R-:W-:Y:S01]  /*2e40*/  LEA R0, R11, UR37, 0x3 ;  /* 0x000000250b007c11 */ /* 0x002fe2000f8e18ff */
[----:B------:R-:W-:Y:S01]  /*2e50*/  UIADD3 UR4, UPT, UPT, UR4, 0x110, URZ ;  /* 0x0000011004047890 */ /* 0x000fe2000fffe0ff */
[----:B------:R1:W-:Y:S01]  /*2e60*/  @!P2 SYNCS.ARRIVE.TRANS64.RED RZ, [R3+URZ], R4 ;  /* 0x0000000403ffa9a7 */ /* 0x0003e200080004ff */
[----:B------:R-:W-:Y:S01]  /*2e70*/  UIADD3 UR6, UPT, UPT, UR6, 0x1, URZ ;  /* 0x0000000106067890 */ /* 0x000fe2000fffe0ff */
[----:B------:R-:W-:-:S03]  /*2e80*/  VIADD R8, R8, 0x1 ;  /* 0x0000000108087836 */ /* 0x000fc60000000000 */
[----:B------:R-:W-:Y:S02]  /*2e90*/  UISETP.NE.AND UP0, UPT, UR6, 0x2, UPT ;  /* 0x000000020600788c */ /* 0x000fe4000bf05270 */
[----:B------:R-:W-:Y:S01]  /*2ea0*/  ISETP.NE.AND P0, PT, R8, 0x2, PT ;  /* 0x000000020800780c */ /* 0x000fe20003f05270 */
[----:B------:R-:W-:Y:S06]  /*2eb0*/  UGETNEXTWORKID.BROADCAST [UR4], [UR5] ;  /* 0x00000000040073ca */ /* 0x000fec0008000100 */
[----:B------:R-:W-:Y:S02]  /*2ec0*/  USEL UR4, URZ, 0x1, UP0 ;  /* 0x00000001ff047887 */ /* 0x000fe40008000000 */
[----:B------:R-:W-:-:S04]  /*2ed0*/  USEL UR6, UR6, URZ, UP0 ;  /* 0x000000ff06067287 */ /* 0x000fc80008000000 */
[----:B------:R-:W-:Y:S02]  /*2ee0*/  LOP3.LUT R12, R12, UR4, RZ, 0x3c, !PT ;  /* 0x000000040c0c7c12 */ /* 0x000fe4000f8e3cff */
[----:B-1----:R-:W-:-:S04]  /*2ef0*/  SHF.L.U32 R4, R10, 0x1f, RZ ;  /* 0x0000001f0a047819 */ /* 0x002fc800000006ff */
[----:B------:R-:W1:Y:S02]  /*2f00*/  SYNCS.PHASECHK.TRANS64.TRYWAIT P1, [R0+URZ+0xa0], R4 ;  /* 0x0000a004000075a7 */ /* 0x000e6400080211ff */
[----:B-1----:R-:W-:Y:S05]  /*2f10*/  @!P1 BRA `(.L_x_55) ;  /* 0x0000006800cc9947 */ /* 0x002fea0003800000 */
.L_x_156:
[C---:B-1----:R-:W-:Y:S01]  /*2f20*/  LEA R4, R11.reuse, UR37, 0x4 ;  /* 0x000000250b047c11 */ /* 0x042fe2000f8e20ff */
[----:B------:R-:W-:Y:S01]  /*2f30*/  VIADD R0, R0, 0xb0 ;  /* 0x000000b000007836 */ /* 0x000fe20000000000 */
[----:B------:R-:W-:Y:S01]  /*2f40*/  SEL R8, R8, RZ, P0 ;  /* 0x000000ff08087207 */ /* 0x000fe20000000000 */
[----:B------:R-:W-:-:S03]  /*2f50*/  VIADD R11, R11, 0x1 ;  /* 0x000000010b0b7836 */ /* 0x000fc60000000000 */
[----:B------:R-:W1:Y:S01]  /*2f60*/  LDS.128 R4, [R4+0x110] ;  /* 0x0001100004047984 */ /* 0x000e620000000c00 */
[----:B------:R-:W-:Y:S02]  /*2f70*/  PRMT R0, RZ, 0x654, R0 ;  /* 0x00000654ff007816 */ /* 0x000fe40000000000 */
[C---:B------:R-:W-:Y:S01]  /*2f80*/  ISETP.NE.AND P1, PT, R11.reuse, 0x2, PT ;  /* 0x000000020b00780c */ /* 0x040fe20003f25270 */
[----:B------:R-:W-:Y:S01]  /*2f90*/  @!PT LDS RZ, [RZ] ;  /* 0x00000000fffff984 */ /* 0x000fe20000000800 */
[----:B------:R-:W-:Y:S01]  /*2fa0*/  @!PT LDS RZ, [RZ] ;  /* 0x00000000fffff984 */ /* 0x000fe20000000800 */
[----:B------:R-:W-:Y:S01]  /*2fb0*/  @!PT LDS RZ, [RZ] ;  /* 0x00000000fffff984 */ /* 0x000fe20000000800 */
[----:B------:R-:W-:Y:S01]  /*2fc0*/  @!PT LDS RZ, [RZ] ;  /* 0x00000000fffff984 */ /* 0x000fe20000000800 */
[----:B------:R3:W-:Y:S06]  /*2fd0*/  MEMBAR.ALL.CTA ;  /* 0x0000000000007992 */ /* 0x0007ec0000008000 */
[----:B---3--:R-:W3:Y:S01]  /*2fe0*/  FENCE.VIEW.ASYNC.S ;  /* 0x00000000000073c6 */ /* 0x008ee20000000000 */
[----:B------:R-:W-:Y:S01]  /*2ff0*/  SEL R11, R11, RZ, P1 ;  /* 0x000000ff0b0b7207 */ /* 0x000fe20000800000 */
[----:B---3--:R3:W-:Y:S01]  /*3000*/  SYNCS.ARRIVE.TRANS64.RED.A1T0 RZ, [R0+URZ], RZ ;  /* 0x000000ff00ff79a7 */ /* 0x0087e200081004ff */
[----:B-1----:R-:W-:-:S02]  /*3010*/  LOP3.LUT P3, RZ, R6, 0x1, RZ, 0xc0, !PT ;  /* 0x0000000106ff7812 */ /* 0x002fc4000786c0ff */
[----:B------:R-:W-:-:S04]  /*3020*/  SEL R4, RZ, 0x1, P1 ;  /* 0x00000001ff047807 */ /* 0x000fc80000800000 */
[----:B------:R-:W-:Y:S02]  /*3030*/  LOP3.LUT R10, R10, R4, RZ, 0x3c, !PT ;  /* 0x000000040a0a7212 */ /* 0x000fe400078e3cff */
[----:B---3--:R-:W-:-:S04]  /*3040*/  SEL R0, RZ, 0x1, P0 ;  /* 0x00000001ff007807 */ /* 0x008fc80000000000 */
[----:B------:R-:W-:Y:S01]  /*3050*/  LOP3.LUT R9, R9, R0, RZ, 0x3c, !PT ;  /* 0x0000000009097212 */ /* 0x000fe200078e3cff */
[----:B------:R-:W-:Y:S06]  /*3060*/  @P3 BRA `(.L_x_56) ;  /* 0xfffffffc002c3947 */ /* 0x000fec000383ffff */
[----:B------:R-:W-:Y:S01]  /*3070*/  ULEA UR5, UR6, UR37, 0x3 ;  /* 0x0000002506057291 */ /* 0x000fe2000f8e18ff */
[----:B------:R-:W-:-:S08]  /*3080*/  SHF.L.U32 R2, R12, 0x1f, RZ ;  /* 0x0000001f0c027819 */ /* 0x000fd000000006ff */
[----:B------:R-:W1:Y:S02]  /*3090*/  SYNCS.PHASECHK.TRANS64 P0, [UR5+0xb0], R2 ;  /* 0x0000b002ff0075a7 */ /* 0x000e640008001005 */
[----:B-1----:R-:W-:Y:S05]  /*30a0*/  @P0 BRA `(.L_x_57) ;  /* 0x0000000000080947 */ /* 0x002fea0003800000 */
[----:B------:R-:W1:Y:S02]  /*30b0*/  SYNCS.PHASECHK.TRANS64.TRYWAIT P0, [UR5+0xb0], R2 ;  /* 0x0000b002ff0075a7 */ /* 0x000e640008001105 */
[----:B-1----:R-:W-:Y:S05]  /*30c0*/  @!P0 BRA `(.L_x_58) ;  /* 0x0000006800748947 */ /* 0x002fea0003800000 */
.L_x_57:
[----:B------:R-:W-:-:S04]  /*30d0*/  UIADD3 UR4, UPT, UPT, UR6, 0x1, URZ ;  /* 0x0000000106047890 */ /* 0x000fc8000fffe0ff */
[----:B------:R-:W-:-:S04]  /*30e0*/  UISETP.NE.AND UP0, UPT, UR4, 0x2, UPT ;  /* 0x000000020400788c */ /* 0x000fc8000bf05270 */
[----:B------:R-:W-:Y:S02]  /*30f0*/  USEL UR7, URZ, 0x1, UP0 ;  /* 0x00000001ff077887 */ /* 0x000fe40008000000 */
[----:B------:R-:W-:-:S04]  /*3100*/  USEL UR4, UR4, URZ, UP0 ;  /* 0x000000ff04047287 */ /* 0x000fc80008000000 */
[----:B------:R-:W-:Y:S01]  /*3110*/  ULEA UR4, UR4, UR37, 0x3 ;  /* 0x0000002504047291 */ /* 0x000fe2000f8e18ff */
[----:B-1----:R-:W-:-:S04]  /*3120*/  LOP3.LUT R2, R12, UR7, RZ, 0x3c, !PT ;  /* 0x000000070c027c12 */ /* 0x002fc8000f8e3cff */
[----:B------:R-:W-:-:S04]  /*3130*/  SHF.L.U32 R0, R2, 0x1f, RZ ;  /* 0x0000001f02007819 */ /* 0x000fc800000006ff */
[----:B------:R-:W1:Y:S02]  /*3140*/  SYNCS.PHASECHK.TRANS64 P0, [UR4+0xb0], R0 ;  /* 0x0000b000ff0075a7 */ /* 0x000e640008001004 */
[----:B-1----:R-:W-:Y:S05]  /*3150*/  @P0 EXIT ;  /* 0x000000000000094d */ /* 0x002fea0003800000 */
[----:B------:R-:W-:Y:S02]  /*3160*/  SHF.L.U32 R2, R2, 0x1f, RZ ;  /* 0x0000001f02027819 */ /* 0x000fe400000006ff */
[----:B------:R-:W-:-:S07]  /*3170*/  MOV R0, UR4 ;  /* 0x0000000400007c02 */ /* 0x000fce0008000f00 */
.L_x_59:
[----:B-1----:R1:W3:Y:S02]  /*3180*/  SYNCS.PHASECHK.TRANS64.TRYWAIT P0, [R0+URZ+0xb0], R2 ;  /* 0x0000b002000075a7 */ /* 0x0022e400080011ff */
[----:B---3--:R-:W-:Y:S05]  /*3190*/  @!P0 NANOSLEEP.SYNCS 0x989680 ;  /* 0x009896800000895d */ /* 0x008fea0003900000 */
[----:B------:R-:W3:Y:S02]  /*31a0*/  @!P0 SYNCS.PHASECHK.TRANS64 P0, [R0+URZ+0xb0], R2 ;  /* 0x0000b002000085a7 */ /* 0x000ee400080010ff */
[----:B---3--:R-:W-:Y:S05]  /*31b0*/  @P0 EXIT ;  /* 0x000000000000094d */ /* 0x008fea0003800000 */
[----:B------:R-:W-:Y:S05]  /*31c0*/  BRA `(.L_x_59) ;  /* 0xfffffffc00ec7947 */ /* 0x000fea000383ffff */
.L_x_52:
[----:B------:R-:W-:Y:S05]  /*31d0*/  BRA.U UP4, `(.L_x_60) ;  /* 0x0000001104787547 */ /* 0x000fea000b800000 */
[----:B------:R-:W-:Y:S01]  /*31e0*/  UMOV UR4, 0x40 ;  /* 0x0000004000047882 */ /* 0x000fe20000000000 */
[----:B------:R-:W-:Y:S01]  /*31f0*/  NOP ;  /* 0x0000000000007918 */ /* 0x000fe20000000000 */
[----:B------:R-:W-:Y:S01]  /*3200*/  ULEA UR4, UR37, UR4, 0x18 ;  /* 0x0000000425047291 */ /* 0x000fe2000f8ec0ff */
[----:B------:R-:W-:Y:S02]  /*3210*/  UMOV UR5, 0x400 ;  /* 0x0000040000057882 */ /* 0x000fe40000000000 */
[----:B------:R-:W-:-:S06]  /*3220*/  ULEA UR37, UR37, UR5, 0x18 ;  /* 0x0000000525257291 */ /* 0x000fcc000f8ec0ff */
[----:B------:R-:W1:Y:S02]  /*3230*/  LDS.U8 R2, [UR4+0x1c] ;  /* 0x00001c04ff027984 */ /* 0x000e640008000000 */
[----:B-1----:R-:W-:-:S13]  /*3240*/  ISETP.NE.AND P0, PT, R2, RZ, PT ;  /* 0x000000ff0200720c */ /* 0x002fda0003f05270 */
[----:B------:R-:W-:Y:S05]  /*3250*/  @P0 BRA `(.L_x_61) ;  /* 0x0000000000580947 */ /* 0x000fea0003800000 */
[----:B------:R-:W-:-:S13]  /*3260*/  ELECT P0, URZ, PT ;  /* 0x0000000000ff782f */ /* 0x000fda0003800000 */
[----:B------:R-:W-:Y:S05]  /*3270*/  @!P0 BRA `(.L_x_62) ;  /* 0x0000000000608947 */ /* 0x000fea0003800000 */
[----:B------:R-:W-:Y:S01]  /*3280*/  UMOV UR5, 0x10 ;  /* 0x0000001000057882 */ /* 0x000fe20000000000 */
[----:B------:R-:W-:Y:S01]  /*3290*/  HFMA2 R2, -RZ, RZ, 0, 5.9604644775390625e-08 ;  /* 0x00000001ff027431 */ /* 0x000fe200000001ff */
[----:B------:R-:W-:-:S03]  /*32a0*/  MOV R3, 0xffff ;  /* 0x0000ffff00037802 */ /* 0x000fc60000000f00 */
[----:B------:R-:W-:Y:S04]  /*32b0*/  DEPBAR.LE SB1, 0x36 ;  /* 0x00009d800000791a */ /* 0x000fe80000000000 */
[----:B------:R-:W1:Y:S02]  /*32c0*/  UTCATOMSWS.FIND_AND_SET.ALIGN UP0, UR5, UR5 ;  /* 0x00000005000575e3 */ /* 0x000e640008000800 */
[----:B-1----:R-:W-:Y:S01]  /*32d0*/  MOV R4, UR5 ;  /* 0x0000000500047c02 */ /* 0x002fe20008000f00 */
[----:B------:R-:W-:Y:S06]  /*32e0*/  BRA.U UP0, `(.L_x_63) ;  /* 0x0000000100187547 */ /* 0x000fec000b800000 */
.L_x_64:
[----:B------:R-:W-:Y:S05]  /*32f0*/  NANOSLEEP 0x64 ;  /* 0x000000640000795d */ /* 0x000fea0003800000 */
[----:B------:R-:W-:-:S05]  /*3300*/  UMOV UR5, 0x10 ;  /* 0x0000001000057882 */ /* 0x000fca0000000000 */
[----:B------:R-:W-:Y:S04]  /*3310*/  DEPBAR.LE SB1, 0x36 ;  /* 0x00009d800000791a */ /* 0x000fe80000000000 */
[----:B------:R-:W1:Y:S02]  /*3320*/  UTCATOMSWS.FIND_AND_SET.ALIGN UP0, UR5, UR5 ;  /* 0x00000005000575e3 */ /* 0x000e640008000800 */
[----:B-1----:R-:W-:Y:S01]  /*3330*/  MOV R4, UR5 ;  /* 0x0000000500047c02 */ /* 0x002fe20008000f00 */
[----:B------:R-:W-:Y:S05]  /*3340*/  BRA.U !UP0, `(.L_x_64) ;  /* 0xfffffffd08e87547 */ /* 0x000fea000b83ffff */
.L_x_63:
[-C--:B------:R-:W-:Y:S02]  /*3350*/  SHF.L.U32 R3, R3, R4.reuse, RZ ;  /* 0x0000000403037219 */ /* 0x080fe400000006ff */
[----:B------:R-:W-:Y:S01]  /*3360*/  SHF.L.U32 R2, R2, R4, RZ ;  /* 0x0000000402027219 */ /* 0x000fe200000006ff */
[----:B------:R-:W-:Y:S02]  /*3370*/  IMAD.SHL.U32 R4, R4, 0x20, RZ ;  /* 0x0000002004047824 */ /* 0x000fe400078e00ff */
[----:B------:R1:W-:Y:S04]  /*3380*/  ATOMS.OR RZ, [UR4+0x14], R3 ;  /* 0x00001403ffff798c */ /* 0x0003e8000b000004 */
[----:B------:R1:W-:Y:S04]  /*3390*/  ATOMS.OR RZ, [UR4+0x18], R2 ;  /* 0x00001802ffff798c */ /* 0x0003e8000b000004 */
[----:B------:R1:W-:Y:S01]  /*33a0*/  STS [UR37+0x130], R4 ;  /* 0x00013004ff007988 */ /* 0x0003e20008000825 */
[----:B------:R-:W-:Y:S05]  /*33b0*/  BRA `(.L_x_62) ;  /* 0x0000000000107947 */ /* 0x000fea0003800000 */
.L_x_61:
[----:B------:R-:W-:-:S05]  /*33c0*/  MOV R2, 0xffffffff ;  /* 0xffffffff00027802 */ /* 0x000fca0000000f00 */
[----:B------:R1:W-:Y:S02]  /*33d0*/  STS [UR37+0x130], R2 ;  /* 0x00013002ff007988 */ /* 0x0003e40008000825 */
[----:B-1----:R-:W-:Y:S02]  /*33e0*/  MOV R2, 0x3400 ;  /* 0x0000340000027802 */ /* 0x002fe40000000f00 */
[----:B--2--5:R-:W-:Y:S05]  /*33f0*/  CALL.REL.NOINC `($__internal_1_$__cuda_sm10x_tcgen05_guardrail_trap_phase_invalid_during_alloc) ;  /* 0x0000006c00907944 */ /* 0x024fea0003c00000 */
.L_x_62:
[----:B------:R-:W-:Y:S05]  /*3400*/  WARPSYNC.ALL ;  /* 0x0000000000007948 */ /* 0x000fea0003800000 */
[----:B------:R-:W3:Y:S01]  /*3410*/  S2UR UR13, SR_CgaCtaId ;  /* 0x00000000000d79c3 */ /* 0x000ee20000008800 */
[----:B------:R-:W-:Y:S01]  /*3420*/  UMOV UR4, 0x400 ;  /* 0x0000040000047882 */ /* 0x000fe20000000000 */
[----:B------:R-:W-:-:S06]  /*3430*/  NOP ;  /* 0x0000000000007918 */ /* 0x000fcc0000000000 */
[----:B------:R-:W-:Y:S06]  /*3440*/  BAR.ARV 0x6, 0xa0 ;  /* 0x0182800000007b1d */ /* 0x000fec0000002000 */
[----:B------:R-:W4:Y:S01]  /*3450*/  LDCU UR14, c[0x0][0x38c] ;  /* 0x00007180ff0e77ac */ /* 0x000f220008000800 */
[----:B------:R-:W-:Y:S01]  /*3460*/  LOP3.LUT R0, R0, 0xffff, RZ, 0xc0, !PT ;  /* 0x0000ffff00007812 */ /* 0x000fe200078ec0ff */
[----:B------:R-:W-:Y:S01]  /*3470*/  IMAD.MOV.U32 R11, RZ, RZ, 0x1 ;  /* 0x00000001ff0b7424 */ /* 0x000fe200078e00ff */
[----:B------:R-:W-:Y:S01]  /*3480*/  CS2R R8, SRZ ;  /* 0x0000000000087805 */ /* 0x000fe2000001ff00 */
[----:B------:R-:W-:Y:S01]  /*3490*/  IMAD.MOV.U32 R10, RZ, RZ, RZ ;  /* 0x000000ffff0a7224 */ /* 0x000fe200078e00ff */
[----:B------:R-:W-:Y:S01]  /*34a0*/  R2UR UR16, R0 ;  /* 0x00000000001072ca */ /* 0x000fe200000e0000 */
[----:B------:R-:W-:Y:S01]  /*34b0*/  UMOV UR26, URZ ;  /* 0x000000ff001a7c82 */ /* 0x000fe20008000000 */
[----:B------:R-:W-:Y:S01]  /*34c0*/  UMOV UR25, URZ ;  /* 0x000000ff00197c82 */ /* 0x000fe20008000000 */
[----:B---3--:R-:W-:Y:S01]  /*34d0*/  ULEA UR13, UR13, UR4, 0x18 ;  /* 0x000000040d0d7291 */ /* 0x008fe2000f8ec0ff */
[----:B------:R-:W3:Y:S03]  /*34e0*/  LDCU UR4, c[0x0][0x38c] ;  /* 0x00007180ff0477ac */ /* 0x000ee60008000800 */
[----:B------:R-:W-:-:S02]  /*34f0*/  UIADD3 UR18, UPT, UPT, UR13, 0x8400, URZ ;  /* 0x000084000d127890 */ /* 0x000fc4000fffe0ff */
[----:B------:R-:W-:-:S03]  /*3500*/  UIADD3 UR19, UPT, UPT, UR13, 0x1c400, URZ ;  /* 0x0001c4000d137890 */ /* 0x000fc6000fffe0ff */
[----:B-1----:R-:W1:Y:S01]  /*3510*/  LDS R2, [UR13+0x130] ;  /* 0x0001300dff027984 */ /* 0x002e620008000800 */
[----:B------:R-:W-:Y:S02]  /*3520*/  UIADD3 UR20, UPT, UPT, UR13, 0x30400, URZ ;  /* 0x000304000d147890 */ /* 0x000fe4000fffe0ff */
[----:B------:R-:W-:Y:S02]  /*3530*/  UIADD3 UR21, UPT, UPT, UR13, 0x32c00, URZ ;  /* 0x00032c000d157890 */ /* 0x000fe4000fffe0ff */
[----:B------:R-:W-:Y:S02]  /*3540*/  USHF.R.U32.HI UR18, URZ, 0x4, UR18 ;  /* 0x00000004ff127899 */ /* 0x000fe40008011612 */
[----:B------:R-:W-:Y:S02]  /*3550*/  USHF.R.U32.HI UR19, URZ, 0x4, UR19 ;  /* 0x00000004ff137899 */ /* 0x000fe40008011613 */
[----:B------:R-:W-:Y:S02]  /*3560*/  USHF.R.U32.HI UR20, URZ, 0x4, UR20 ;  /* 0x00000004ff147899 */ /* 0x000fe40008011614 */
[----:B---3--:R-:W-:-:S02]  /*3570*/  UIADD3 UR4, UPT, UPT, UR4, 0xff, URZ ;  /* 0x000000ff04047890 */ /* 0x008fc4000fffe0ff */
[----:B------:R-:W-:Y:S02]  /*3580*/  USHF.R.U32.HI UR21, URZ, 0x4, UR21 ;  /* 0x00000004ff157899 */ /* 0x000fe40008011615 */
[----:B------:R-:W-:Y:S02]  /*3590*/  USHF.R.S32.HI UR12, URZ, 0x1f, UR4 ;  /* 0x0000001fff0c7899 */ /* 0x000fe40008011404 */
[----:B------:R-:W-:Y:S02]  /*35a0*/  ULOP3.LUT UR18, UR18, 0x3fff, URZ, 0xc0, !UPT ;  /* 0x00003fff12127892 */ /* 0x000fe4000f8ec0ff */
[----:B------:R-:W-:Y:S02]  /*35b0*/  ULEA.HI UR12, UR12, UR4, URZ, 0x8 ;  /* 0x000000040c0c7291 */ /* 0x000fe4000f8f40ff */
[----:B------:R-:W-:Y:S02]  /*35c0*/  ULOP3.LUT UR19, UR19, 0x3fff, URZ, 0xc0, !UPT ;  /* 0x00003fff13137892 */ /* 0x000fe4000f8ec0ff */
[----:B------:R-:W-:-:S02]  /*35d0*/  USHF.R.S32.HI UR12, URZ, 0x8, UR12 ;  /* 0x00000008ff0c7899 */ /* 0x000fc4000801140c */
[----:B------:R-:W-:Y:S02]  /*35e0*/  ULOP3.LUT UR20, UR20, 0x3fff, URZ, 0xc0, !UPT ;  /* 0x00003fff14147892 */ /* 0x000fe4000f8ec0ff */
[----:B------:R-:W-:Y:S02]  /*35f0*/  UISETP.LT.AND UP0, UPT, UR12, 0x1, UPT ;  /* 0x000000010c00788c */ /* 0x000fe4000bf01270 */
[----:B------:R-:W-:Y:S02]  /*3600*/  ULOP3.LUT UR21, UR21, 0x3fff, URZ, 0xc0, !UPT ;  /* 0x00003fff15157892 */ /* 0x000fe4000f8ec0ff */
[----:B------:R-:W-:Y:S02]  /*3610*/  USEL UR17, UR12, 0x1, !UP0 ;  /* 0x000000010c117887 */ /* 0x000fe4000c000000 */
[----:B------:R-:W-:Y:S02]  /*3620*/  ULOP3.LUT UR18, UR18, 0x10000, URZ, 0xfc, !UPT ;  /* 0x0001000012127892 */ /* 0x000fe4000f8efcff */
[----:B------:R-:W-:-:S02]  /*3630*/  ULOP3.LUT UR19, UR19, 0x10000, URZ, 0xfc, !UPT ;  /* 0x0001000013137892 */ /* 0x000fc4000f8efcff */
[----:B------:R-:W-:Y:S02]  /*3640*/  ULOP3.LUT UR20, UR20, 0x10000, URZ, 0xfc, !UPT ;  /* 0x0001000014147892 */ /* 0x000fe4000f8efcff */
[----:B------:R-:W-:Y:S01]  /*3650*/  ULOP3.LUT UR21, UR21, 0x10000, URZ, 0xfc, !UPT ;  /* 0x0001000015157892 */ /* 0x000fe2000f8efcff */
[----:B-1----:R-:W-:Y:S01]  /*3660*/  R2UR UR27, R2 ;  /* 0x00000000021b72ca */ /* 0x002fe200000e0000 */
[----:B------:R-:W-:Y:S02]  /*3670*/  UIADD3 UR17, UPT, UPT, -UR17, URZ, URZ ;  /* 0x000000ff11117290 */ /* 0x000fe4000fffe1ff */
[----:B----4-:R-:W-:-:S10]  /*3680*/  UISETP.GE.AND UP3, UPT, UR14, 0x1, UPT ;  /* 0x000000010e00788c */ /* 0x010fd4000bf66270 */
[----:B------:R-:W-:Y:S02]  /*3690*/  UIADD3 UR11, UPT, UPT, UR27, 0x110, URZ ;  /* 0x000001101b0b7890 */ /* 0x000fe4000fffe0ff */
[----:B------:R-:W-:Y:S02]  /*36a0*/  UIADD3 UR9, UPT, UPT, UR27, 0x114, URZ ;  /* 0x000001141b097890 */ /* 0x000fe4000fffe0ff */
[----:B------:R-:W-:Y:S02]  /*36b0*/  UIADD3 UR7, UPT, UPT, UR27, 0x118, URZ ;  /* 0x000001181b077890 */ /* 0x000fe4000fffe0ff */
[----:B------:R-:W-:Y:S02]  /*36c0*/  UIADD3 UR5, UPT, UPT, UR27, 0x11c, URZ ;  /* 0x0000011c1b057890 */ /* 0x000fe4000fffe0ff */
[----:B------:R-:W-:Y:S02]  /*36d0*/  UIADD3 UR10, UPT, UPT, UR27, 0x100, URZ ;  /* 0x000001001b0a7890 */ /* 0x000fe4000fffe0ff */
[----:B------:R-:W-:-:S02]  /*36e0*/  UIADD3 UR8, UPT, UPT, UR27, 0x104, URZ ;  /* 0x000001041b087890 */ /* 0x000fc4000fffe0ff */
[----:B------:R-:W-:Y:S02]  /*36f0*/  UIADD3 UR6, UPT, UPT, UR27, 0x108, URZ ;  /* 0x000001081b067890 */ /* 0x000fe4000fffe0ff */
[----:B------:R-:W-:Y:S02]  /*3700*/  UIADD3 UR4, UPT, UPT, UR27, 0x10c, URZ ;  /* 0x0000010c1b047890 */ /* 0x000fe4000fffe0ff */
[----:B------:R-:W-:Y:S02]  /*3710*/  USHF.R.U32.HI UR46, URZ, 0x1a, UR11 ;  /* 0x0000001aff2e7899 */ /* 0x000fe4000801160b */
[----:B------:R-:W-:Y:S02]  /*3720*/  USHF.R.U32.HI UR40, URZ, 0x1a, UR9 ;  /* 0x0000001aff287899 */ /* 0x000fe40008011609 */
[----:B------:R-:W-:Y:S02]  /*3730*/  USHF.R.U32.HI UR34, URZ, 0x1a, UR7 ;  /* 0x0000001aff227899 */ /* 0x000fe40008011607 */
[----:B------:R-:W-:-:S02]  /*3740*/  USHF.R.U32.HI UR28, URZ, 0x1a, UR5 ;  /* 0x0000001aff1c7899 */ /* 0x000fc40008011605 */
[----:B------:R-:W-:Y:S02]  /*3750*/  USHF.R.U32.HI UR47, URZ, 0x11, UR10 ;  /* 0x00000011ff2f7899 */ /* 0x000fe4000801160a */
[----:B------:R-:W-:Y:S02]  /*3760*/  USHF.R.U32.HI UR41, URZ, 0x11, UR8 ;  /* 0x00000011ff297899 */ /* 0x000fe40008011608 */
[----:B------:R-:W-:Y:S02]  /*3770*/  USHF.R.U32.HI UR35, URZ, 0x11, UR6 ;  /* 0x00000011ff237899 */ /* 0x000fe40008011606 */
[----:B------:R-:W-:Y:S02]  /*3780*/  USHF.R.U32.HI UR29, URZ, 0x11, UR4 ;  /* 0x00000011ff1d7899 */ /* 0x000fe40008011604 */
[----:B------:R-:W-:Y:S02]  /*3790*/  ULOP3.LUT UR46, UR46, 0x30, URZ, 0xc0, !UPT ;  /* 0x000000302e2e7892 */ /* 0x000fe4000f8ec0ff */
[----:B------:R-:W-:-:S02]  /*37a0*/  ULOP3.LUT UR40, UR40, 0x30, URZ, 0xc0, !UPT ;  /* 0x0000003028287892 */ /* 0x000fc4000f8ec0ff */
[----:B------:R-:W-:Y:S02]  /*37b0*/  ULOP3.LUT UR34, UR34, 0x30, URZ, 0xc0, !UPT ;  /* 0x0000003022227892 */ /* 0x000fe4000f8ec0ff */
[----:B------:R-:W-:Y:S02]  /*37c0*/  ULOP3.LUT UR28, UR28, 0x30, URZ, 0xc0, !UPT ;  /* 0x000000301c1c7892 */ /* 0x000fe4000f8ec0ff */
[----:B------:R-:W-:Y:S02]  /*37d0*/  ULOP3.LUT UR47, UR47, 0x6000, URZ, 0xc0, !UPT ;  /* 0x000060002f2f7892 */ /* 0x000fe4000f8ec0ff */
[----:B------:R-:W-:Y:S02]  /*37e0*/  ULOP3.LUT UR41, UR41, 0x6000, URZ, 0xc0, !UPT ;  /* 0x0000600029297892 */ /* 0x000fe4000f8ec0ff */
        /* <DEDUP_REMOVED lines=10> */
[----:B------:R-:W-:Y:S02]  /*3890*/  UPRMT UR47, UR46, 0x5410, UR47 ;  /* 0x000054102e2f7896 */ /* 0x000fe4000800002f */
[----:B------:R-:W-:Y:S02]  /*38a0*/  UPRMT UR41, UR40, 0x5410, UR41 ;  /* 0x0000541028297896 */ /* 0x000fe40008000029 */
[----:B------:R-:W-:Y:S02]  /*38b0*/  UPRMT UR35, UR34, 0x5410, UR35 ;  /* 0x0000541022237896 */ /* 0x000fe40008000023 */
[----:B------:R-:W-:Y:S01]  /*38c0*/  UPRMT UR29, UR28, 0x5410, UR29 ;  /* 0x000054101c1d7896 */ /* 0x000fe2000800001d */
[----:B------:R-:W-:Y:S01]  /*38d0*/  UMOV UR46, URZ ;  /* 0x000000ff002e7c82 */ /* 0x000fe20008000000 */
[----:B------:R-:W-:Y:S01]  /*38e0*/  UMOV UR40, URZ ;  /* 0x000000ff00287c82 */ /* 0x000fe20008000000 */
[----:B------:R-:W-:Y:S01]  /*38f0*/  UMOV UR34, URZ ;  /* 0x000000ff00227c82 */ /* 0x000fe20008000000 */
[----:B------:R-:W-:-:S08]  /*3900*/  UMOV UR28, URZ ;  /* 0x000000ff001c7c82 */ /* 0x000fd00008000000 */
.L_x_71:
[----:B------:R-:W-:Y:S02]  /*3910*/  LEA R0, R10, UR13, 0x3 ;  /* 0x0000000d0a007c11 */ /* 0x000fe4000f8e18ff */
[----:B------:R-:W-:Y:S02]  /*3920*/  SHF.L.U32 R2, R9, 0x1f, RZ ;  /* 0x0000001f09027819 */ /* 0x000fe400000006ff */
[----:B------:R-:W-:Y:S01]  /*3930*/  PLOP3.LUT P0, PT, PT, PT, UP3, 0x80, 0x8 ;  /* 0x000000000008781c */ /* 0x000fe20003f0f038 */
[----:B------:R-:W-:Y:S01]  /*3940*/  VIADD R3, R0, 0xb0 ;  /* 0x000000b000037836 */ /* 0x000fe20000000000 */
[----:B-1----:R-:W1:Y:S02]  /*3950*/  SYNCS.PHASECHK.TRANS64.TRYWAIT P1, [R0+URZ+0xa0], R2 ;  /* 0x0000a002000075a7 */ /* 0x002e6400080211ff */
[----:B-1--4-:R-:W-:Y:S09]  /*3960*/  @!P1 BRA `(.L_x_65) ;  /* 0x0000006000649947 */ /* 0x012ff20003800000 */
.L_x_158:
[----:B------:R-:W-:Y:S01]  /*3970*/  LEA R4, R10, UR13, 0x4 ;  /* 0x0000000d0a047c11 */ /* 0x000fe2000f8e20ff */
[----:B------:R-:W-:Y:S01]  /*3980*/  @UP3 ULEA UR15, UR25, UR13, 0x3 ;  /* 0x0000000d190f3291 */ /* 0x000fe2000f8e18ff */
[----:B------:R-:W-:Y:S01]  /*3990*/  PLOP3.LUT P2, PT, PT, PT, PT, 0x80, 0x8 ;  /* 0x000000000008781c */ /* 0x000fe20003f4f070 */
[----:B------:R-:W-:Y:S01]  /*39a0*/  ULEA UR14, UR26, UR13, 0x3 ;  /* 0x0000000d1a0e7291 */ /* 0x000fe2000f8e18ff */
[----:B------:R-:W-:Y:S02]  /*39b0*/  PRMT R3, RZ, 0x654, R3 ;  /* 0x00000654ff037816 */ /* 0x000fe40000000003 */
[----:B------:R-:W3:Y:S01]  /*39c0*/  LDS.128 R4, [R4+0x110] ;  /* 0x0001100004047984 */ /* 0x000ee20000000c00 */
[----:B-1----:R-:W-:Y:S02]  /*39d0*/  @P0 SHF.L.U32 R2, R8, 0x1f, RZ ;  /* 0x0000001f08020819 */ /* 0x002fe400000006ff */
[----:B------:R-:W-:Y:S01]  /*39e0*/  SHF.L.U32 R0, R11, 0x1f, RZ ;  /* 0x0000001f0b007819 */ /* 0x000fe200000006ff */
[----:B------:R-:W-:Y:S01]  /*39f0*/  @!PT LDS RZ, [RZ] ;  /* 0x00000000fffff984 */ /* 0x000fe20000000800 */
[----:B------:R-:W-:Y:S01]  /*3a00*/  @!PT LDS RZ, [RZ] ;  /* 0x00000000fffff984 */ /* 0x000fe20000000800 */
[----:B------:R-:W-:Y:S01]  /*3a10*/  @!PT LDS RZ, [RZ] ;  /* 0x00000000fffff984 */ /* 0x000fe20000000800 */
[----:B------:R-:W-:Y:S01]  /*3a20*/  @!PT LDS RZ, [RZ] ;  /* 0x00000000fffff984 */ /* 0x000fe20000000800 */
[----:B------:R1:W-:Y:S06]  /*3a30*/  MEMBAR.ALL.CTA ;  /* 0x0000000000007992 */ /* 0x0003ec0000008000 */
[----:B-1----:R-:W1:Y:S02]  /*3a40*/  FENCE.VIEW.ASYNC.S ;  /* 0x00000000000073c6 */ /* 0x002e640000000000 */
[----:B-1----:R1:W-:Y:S01]  /*3a50*/  SYNCS.ARRIVE.TRANS64.RED.A1T0 RZ, [R3+URZ], RZ ;  /* 0x000000ff03ff79a7 */ /* 0x0023e200081004ff */
[----:B------:R1:W4:Y:S01]  /*3a60*/  @P0 SYNCS.PHASECHK.TRANS64.TRYWAIT P2, [UR15], R2 ;  /* 0x00000002ff0005a7 */ /* 0x000322000804110f */
[----:B------:R-:W-:Y:S01]  /*3a70*/  ULEA UR15, UR26, UR27, 0x7 ;  /* 0x0000001b1a0f7291 */ /* 0x000fe2000f8e38ff */
[----:B---3--:R-:W-:Y:S01]  /*3a80*/  LOP3.LUT P1, RZ, R6, 0x1, RZ, 0xc0, !PT ;  /* 0x0000000106ff7812 */ /* 0x008fe2000782c0ff */
[----:B------:R-:W3:Y:S02]  /*3a90*/  SYNCS.PHASECHK.TRANS64.TRYWAIT P0, [UR14+0xd0], R0 ;  /* 0x0000d000ff0075a7 */ /* 0x000ee4000800110e */
[----:B-1-34-:R-:W-:Y:S10]  /*3aa0*/  @!P0 BRA `(.L_x_66) ;  /* 0x0000006000288947 */ /* 0x01aff40003800000 */
.L_x_160:
[----:B------:R-:W-:Y:S01]  /*3ab0*/  IADD3 R10, PT, PT, R10, 0x1, RZ ;  /* 0x000000010a0a7810 */ /* 0x000fe20007ffe0ff */
[----:B------:R-:W-:Y:S06]  /*3ac0*/  BRA.U !UP3, `(.L_x_67) ;  /* 0x000000050b247547 */ /* 0x000fec000b800000 */
[----:B------:R-:W-:Y:S01]  /*3ad0*/  UMOV UR61, URZ ;  /* 0x000000ff003d7c82 */ /* 0x000fe20008000000 */
[----:B------:R-:W-:Y:S01]  /*3ae0*/  UMOV UR24, UR17 ;  /* 0x0000001100187c82 */ /* 0x000fe20008000000 */
[----:B------:R-:W-:Y:S01]  /*3af0*/  UMOV UR23, UR12 ;  /* 0x0000000c00177c82 */ /* 0x000fe20008000000 */
[----:B------:R-:W-:-:S05]  /*3b00*/  UMOV UR53, UR25 ;  /* 0x0000001900357c82 */ /* 0x000fca0008000000 */
.L_x_70:
[----:B------:R-:W-:Y:S02]  /*3b10*/  UIADD3 UR24, UPT, UPT, UR24, 0x1, URZ ;  /* 0x0000000118187890 */ /* 0x000fe4000fffe0ff */
[----:B---3--:R-:W-:Y:S02]  /*3b20*/  ULEA UR22, UR53, UR13, 0x3 ;  /* 0x0000000d35167291 */ /* 0x008fe4000f8e18ff */
[----:B------:R-:W-:Y:S01]  /*3b30*/  UISETP.NE.AND UP0, UPT, UR24, URZ, UPT ;  /* 0x000000ff1800728c */ /* 0x000fe2000bf05270 */
[----:B----4-:R-:W-:Y:S10]  /*3b40*/  @P2 BRA `(.L_x_68) ;  /* 0x00000000000c2947 */ /* 0x010ff40003800000 */
[----:B-1----:R-:W-:Y:S04]  /*3b50*/  SHF.L.U32 R2, R8, 0x1f, RZ ;  /* 0x0000001f08027819 */ /* 0x002fe800000006ff */
[----:B------:R-:W1:Y:S02]  /*3b60*/  SYNCS.PHASECHK.TRANS64.TRYWAIT P0, [UR22], R2 ;  /* 0x00000002ff0075a7 */ /* 0x000e640008001116 */
[----:B-1----:R-:W-:Y:S05]  /*3b70*/  @!P0 BRA `(.L_x_69) ;  /* 0x00000060000c8947 */ /* 0x002fea0003800000 */
.L_x_68:
[----:B------:R-:W-:Y:S01]  /*3b80*/  UISETP.NE.AND UP1, UPT, UR23, 0x1, UPT ;  /* 0x000000011700788c */ /* 0x000fe2000bf25270 */
[----:B------:R-:W-:Y:S01]  /*3b90*/  PLOP3.LUT P2, PT, PT, PT, PT, 0x80, 0x8 ;  /* 0x000000000008781c */ /* 0x000fe20003f4f070 */
[----:B------:R-:W-:Y:S02]  /*3ba0*/  UIADD3 UR25, UPT, UPT, UR53, 0x1, URZ ;  /* 0x0000000135197890 */ /* 0x000fe4000fffe0ff */
[----:B------:R-:W-:Y:S02]  /*3bb0*/  ULEA UR60, UR53, UR20, 0x7 ;  /* 0x00000014353c7291 */ /* 0x000fe4000f8e38ff */
[----:B------:R-:W-:Y:S01]  /*3bc0*/  UISETP.NE.AND UP2, UPT, UR25, 0x5, UPT ;  /* 0x000000051900788c */ /* 0x000fe2000bf45270 */
[----:B------:R-:W-:Y:S01]  /*3bd0*/  PLOP3.LUT P0, PT, PT, PT, UP1, 0x80, 0x8 ;  /* 0x000000000008781c */ /* 0x000fe20003f0f018 */
[----:B------:R-:W-:Y:S02]  /*3be0*/  ULEA UR52, UR53, UR21, 0x7 ;  /* 0x0000001535347291 */ /* 0x000fe4000f8e38ff */
[----:B------:R-:W-:Y:S02]  /*3bf0*/  USEL UR31, URZ, 0x1, UP2 ;  /* 0x00000001ff1f7887 */ /* 0x000fe40009000000 */
[----:B------:R-:W-:Y:S02]  /*3c00*/  USEL UR25, UR25, URZ, UP2 ;  /* 0x000000ff19197287 */ /* 0x000fe40009000000 */
[----:B------:R-:W-:Y:S02]  /*3c10*/  UIADD3 UR62, UPT, UPT, UR60, 0x20, URZ ;  /* 0x000000203c3e7890 */ /* 0x000fe4000fffe0ff */
[----:B------:R-:W-:Y:S01]  /*3c20*/  @UP1 ULEA UR30, UR25, UR13, 0x3 ;  /* 0x0000000d191e1291 */ /* 0x000fe2000f8e18ff */
[----:B------:R-:W-:Y:S01]  /*3c30*/  LOP3.LUT R8, R8, UR31, RZ, 0x3c, !PT ;  /* 0x0000001f08087c12 */ /* 0x000fe2000f8e3cff */
[----:B------:R-:W-:Y:S02]  /*3c40*/  UIADD3 UR64, UPT, UPT, UR60, 0x40, URZ ;  /* 0x000000403c407890 */ /* 0x000fe4000fffe0ff */
[----:B------:R-:W-:Y:S01]  /*3c50*/  UIADD3 UR66, UPT, UPT, UR60, 0x60, URZ ;  /* 0x000000603c427890 */ /* 0x000fe2000fffe0ff */
[----:B-1----:R-:W-:Y:S01]  /*3c60*/  @P0 SHF.L.U32 R0, R8, 0x1f, RZ ;  /* 0x0000001f08000819 */ /* 0x002fe200000006ff */
[----:B------:R-:W-:Y:S02]  /*3c70*/  UISETP.NE.U32.AND UP1, UPT, UR61, URZ, UPT ;  /* 0x000000ff3d00728c */ /* 0x000fe4000bf25070 */
[----:B------:R-:W-:Y:S01]  /*3c80*/  ULEA UR50, UR53, UR19, 0xa ;  /* 0x0000001335327291 */ /* 0x000fe2000f8e50ff */
[----:B------:R3:W4:Y:S01]  /*3c90*/  @P0 SYNCS.PHASECHK.TRANS64.TRYWAIT P2, [UR30], R0 ;  /* 0x00000000ff0005a7 */ /* 0x000722000804111e */
[----:B------:R-:W-:Y:S02]  /*3ca0*/  ULEA UR48, UR53, UR18, 0xa ;  /* 0x0000001235307291 */ /* 0x000fe4000f8e50ff */
[----:B------:R-:W-:Y:S02]  /*3cb0*/  UIADD3 UR54, UPT, UPT, UR52, 0x20, URZ ;  /* 0x0000002034367890 */ /* 0x000fe4000fffe0ff */
        /* <DEDUP_REMOVED lines=9> */
[----:B------:R-:W-:Y:S01]  /*3d50*/  UIADD3 UR23, UPT, UPT, UR23, -0x1, URZ ;  /* 0xffffffff17177890 */ /* 0x000fe2000fffe0ff */
[----:B------:R-:W-:Y:S01]  /*3d60*/  UMOV UR61, 0x4008 ;  /* 0x00004008003d7882 */ /* 0x000fe20000000000 */
[----:B------:R-:W-:Y:S01]  /*3d70*/  UMOV UR63, 0x4008 ;  /* 0x00004008003f7882 */ /* 0x000fe20000000000 */
[----:B------:R1:W-:Y:S01]  /*3d80*/  UTCCP.T.S.4x32dp128bit tmem[UR27+0x100], gdesc[UR60] ;  /* 0x0001003c1b0079e7 */ /* 0x0003e20009100000 */
[----:B------:R-:W-:Y:S01]  /*3d90*/  UTCCP.T.S.4x32dp128bit tmem[UR27+0x104], gdesc[UR62] ;  /* 0x0001043e1b0079e7 */ /* 0x000fe20009100000 */
[----:B------:R-:W-:Y:S01]  /*3da0*/  UMOV UR65, 0x4008 ;  /* 0x0000400800417882 */ /* 0x000fe20000000000 */
[----:B------:R-:W-:Y:S01]  /*3db0*/  UMOV UR67, 0x4008 ;  /* 0x0000400800437882 */ /* 0x000fe20000000000 */
[----:B------:R-:W-:Y:S01]  /*3dc0*/  UTCCP.T.S.4x32dp128bit tmem[UR27+0x108], gdesc[UR64] ;  /* 0x000108401b0079e7 */ /* 0x000fe20009100000 */
[----:B------:R-:W-:Y:S01]  /*3dd0*/  UTCCP.T.S.4x32dp128bit tmem[UR27+0x10c], gdesc[UR66] ;  /* 0x00010c421b0079e7 */ /* 0x000fe20009100000 */
[----:B------:R-:W-:Y:S01]  /*3de0*/  UMOV UR53, 0x4008 ;  /* 0x0000400800357882 */ /* 0x000fe20000000000 */
[----:B------:R-:W-:Y:S01]  /*3df0*/  UMOV UR55, 0x4008 ;  /* 0x0000400800377882 */ /* 0x000fe20000000000 */
[----:B------:R2:W-:Y:S01]  /*3e00*/  UTCCP.T.S.4x32dp128bit tmem[UR27+0x110], gdesc[UR52] ;  /* 0x000110341b0079e7 */ /* 0x0005e20009100000 */
[----:B------:R3:W-:Y:S01]  /*3e10*/  UTCCP.T.S.4x32dp128bit tmem[UR27+0x114], gdesc[UR54] ;  /* 0x000114361b0079e7 */ /* 0x0007e20009100000 */
[----:B------:R-:W-:Y:S01]  /*3e20*/  UMOV UR57, 0x4008 ;  /* 0x0000400800397882 */ /* 0x000fe20000000000 */
[----:B------:R-:W-:Y:S01]  /*3e30*/  UMOV UR59, 0x4008 ;  /* 0x00004008003b7882 */ /* 0x000fe20000000000 */
[----:B------:R3:W-:Y:S01]  /*3e40*/  UTCCP.T.S.4x32dp128bit tmem[UR27+0x118], gdesc[UR56] ;  /* 0x000118381b0079e7 */ /* 0x0007e20009100000 */
[----:B------:R3:W-:Y:S01]  /*3e50*/  UTCCP.T.S.4x32dp128bit tmem[UR27+0x11c], gdesc[UR58] ;  /* 0x00011c3a1b0079e7 */ /* 0x0007e20009100000 */
[----:B------:R-:W-:Y:S01]  /*3e60*/  UMOV UR51, 0x40004040 ;  /* 0x4000404000337882 */ /* 0x000fe20000000000 */
[----:B------:R-:W-:Y:S01]  /*3e70*/  UMOV UR49, 0x40004040 ;  /* 0x4000404000317882 */ /* 0x000fe20000000000 */
[----:B------:R-:W-:Y:S01]  /*3e80*/  UMOV UR45, 0x40004040 ;  /* 0x40004040002d7882 */ /* 0x000fe20000000000 */
[----:B------:R3:W-:Y:S01]  /*3e90*/  UTCOMMA.4X gdesc[UR48], gdesc[UR50], tmem[UR15], tmem[UR46], idesc[UR47], tmem[UR10], UP1 ;  /* 0x800a2e32300075ea */ /* 0x0007e2000880000f */
[----:B------:R-:W-:Y:S01]  /*3ea0*/  UMOV UR43, 0x40004040 ;  /* 0x40004040002b7882 */ /* 0x000fe20000000000 */
[----:B------:R-:W-:Y:S01]  /*3eb0*/  UMOV UR39, 0x40004040 ;  /* 0x4000404000277882 */ /* 0x000fe20000000000 */
[----:B------:R3:W-:Y:S01]  /*3ec0*/  UTCOMMA.4X gdesc[UR42], gdesc[UR44], tmem[UR15], tmem[UR40], idesc[UR41], tmem[UR8], UPT ;  /* 0x8008282c2a0075ea */ /* 0x0007e2000b80000f */
[----:B------:R-:W-:Y:S01]  /*3ed0*/  UMOV UR37, 0x40004040 ;  /* 0x4000404000257882 */ /* 0x000fe20000000000 */
[----:B------:R-:W-:Y:S01]  /*3ee0*/  UMOV UR33, 0x40004040 ;  /* 0x4000404000217882 */ /* 0x000fe20000000000 */
[----:B------:R3:W-:Y:S01]  /*3ef0*/  UTCOMMA.4X gdesc[UR36], gdesc[UR38], tmem[UR15], tmem[UR34], idesc[UR35], tmem[UR6], UPT ;  /* 0x80062226240075ea */ /* 0x0007e2000b80000f */
[----:B------:R-:W-:Y:S01]  /*3f00*/  UMOV UR31, 0x40004040 ;  /* 0x40004040001f7882 */ /* 0x000fe20000000000 */
[----:B-1----:R-:W-:Y:S01]  /*3f10*/  UMOV UR61, 0x1 ;  /* 0x00000001003d7882 */ /* 0x002fe20000000000 */
[----:B------:R3:W-:Y:S01]  /*3f20*/  UTCOMMA.4X gdesc[UR30], gdesc[UR32], tmem[UR15], tmem[UR28], idesc[UR29], tmem[UR4], UPT ;  /* 0x80041c201e0075ea */ /* 0x0007e2000b80000f */
[----:B------:R3:W-:Y:S01]  /*3f30*/  UTCBAR.MULTICAST [UR22], URZ, UR16 ;  /* 0x000000ff160073e9 */ /* 0x0007e20008000810 */
[----:B--2---:R-:W-:Y:S01]  /*3f40*/  UMOV UR53, UR25 ;  /* 0x0000001900357c82 */ /* 0x004fe20008000000 */
[----:B------:R-:W-:Y:S05]  /*3f50*/  BRA.U UP0, `(.L_x_70) ;  /* 0xfffffff900ec7547 */ /* 0x000fea000b83ffff */
.L_x_67:
[----:B------:R-:W-:Y:S01]  /*3f60*/  UIADD3 UR26, UPT, UPT, UR26, 0x1, URZ ;  /* 0x000000011a1a7890 */ /* 0x000fe2000fffe0ff */
[C---:B------:R-:W-:Y:S01]  /*3f70*/  ISETP.NE.AND P0, PT, R10.reuse, 0x2, PT ;  /* 0x000000020a00780c */ /* 0x040fe20003f05270 */
[----:B---3--:R-:W-:Y:S02]  /*3f80*/  UIADD3 UR15, UPT, UPT, UR14, 0xc0, URZ ;  /* 0x000000c00e0f7890 */ /* 0x008fe4000fffe0ff */
[----:B------:R-:W-:Y:S01]  /*3f90*/  UISETP.NE.AND UP0, UPT, UR26, 0x2, UPT ;  /* 0x000000021a00788c */ /* 0x000fe2000bf05270 */
[----:B-1----:R-:W-:Y:S02]  /*3fa0*/  SEL R0, RZ, 0x1, P0 ;  /* 0x00000001ff007807 */ /* 0x002fe40000000000 */
[----:B------:R-:W-:Y:S01]  /*3fb0*/  SEL R10, R10, RZ, P0 ;  /* 0x000000ff0a0a7207 */ /* 0x000fe20000000000 */
[----:B------:R-:W-:Y:S01]  /*3fc0*/  USEL UR14, URZ, 0x1, UP0 ;  /* 0x00000001ff0e7887 */ /* 0x000fe20008000000 */
[----:B------:R-:W-:Y:S01]  /*3fd0*/  LOP3.LUT R9, R9, R0, RZ, 0x3c, !PT ;  /* 0x0000000009097212 */ /* 0x000fe200078e3cff */
[----:B------:R-:W-:Y:S01]  /*3fe0*/  USEL UR26, UR26, URZ, UP0 ;  /* 0x000000ff1a1a7287 */ /* 0x000fe20008000000 */
[----:B------:R1:W-:Y:S03]  /*3ff0*/  UTCBAR [UR15], URZ ;  /* 0x000000ff0f0073e9 */ /* 0x0003e600080000ff */
[----:B------:R-:W-:Y:S01]  /*4000*/  LOP3.LUT R11, R11, UR14, RZ, 0x3c, !PT ;  /* 0x0000000e0b0b7c12 */ /* 0x000fe2000f8e3cff */
[----:B------:R-:W-:Y:S07]  /*4010*/  @P1 BRA `(.L_x_71) ;  /* 0xfffffff8003c1947 */ /* 0x000fee000383ffff */
[----:B------:R-:W3:Y:S01]  /*4020*/  S2UR UR4, SR_CgaCtaId ;  /* 0x00000000000479c3 */ /* 0x000ee20000008800 */
[----:B------:R-:W-:Y:S01]  /*4030*/  ELECT P0, URZ, PT ;  /* 0x0000000000ff782f */ /* 0x000fe20003800000 */
[----:B------:R-:W-:Y:S01]  /*4040*/  IMAD.MOV.U32 R0, RZ, RZ, 0x1 ;  /* 0x00000001ff007424 */ /* 0x000fe200078e00ff */
[----:B------:R-:W-:Y:S01]  /*4050*/  UIADD3 UR13, UPT, UPT, UR13, 0xd0, URZ ;  /* 0x000000d00d0d7890 */ /* 0x000fe2000fffe0ff */
[----:B------:R-:W-:Y:S01]  /*4060*/  SHF.L.U32 R2, R11, 0x1f, RZ ;  /* 0x0000001f0b027819 */ /* 0x000fe200000006ff */
[----:B------:R-:W-:-:S03]  /*4070*/  UMOV UR5, 0x40 ;  /* 0x0000004000057882 */ /* 0x000fc60000000000 */
[----:B------:R-:W-:Y:S01]  /*4080*/  UVIRTCOUNT.DEALLOC.SMPOOL 0x80 ;  /* 0x000000800000784c */ /* 0x000fe20000000000 */
[----:B---3--:R-:W-:Y:S02]  /*4090*/  ULEA UR4, UR4, UR5, 0x18 ;  /* 0x0000000504047291 */ /* 0x008fe4000f8ec0ff */
[----:B------:R-:W-:-:S07]  /*40a0*/  ULEA UR5, UR26, UR13, 0x3 ;  /* 0x0000000d1a057291 */ /* 0x000fce000f8e18ff */
[----:B------:R3:W-:Y:S02]  /*40b0*/  @P0 STS.U8 [UR4+0x1c], R0 ;  /* 0x00001c00ff000988 */ /* 0x0007e40008000004 */
[----:B------:R-:W2:Y:S02]  /*40c0*/  SYNCS.PHASECHK.TRANS64.TRYWAIT P0, [UR5], R2 ;  /* 0x00000002ff0075a7 */ /* 0x000ea40008001105 */
[----:B--23--:R-:W-:Y:S05]  /*40d0*/  @!P0 BRA `(.L_x_72) ;  /* 0x0000005800cc8947 */ /* 0x00cfea0003800000 */
.L_x_163:
[----:B------:R-:W-:-:S04]  /*40e0*/  UIADD3 UR6, UPT, UPT, UR26, 0x1, URZ ;  /* 0x000000011a067890 */ /* 0x000fc8000fffe0ff */
[----:B------:R-:W-:-:S04]  /*40f0*/  UISETP.NE.AND UP0, UPT, UR6, 0x2, UPT ;  /* 0x000000020600788c */ /* 0x000fc8000bf05270 */
[----:B------:R-:W-:Y:S02]  /*4100*/  USEL UR5, URZ, 0x1, UP0 ;  /* 0x00000001ff057887 */ /* 0x000fe40008000000 */
[----:B------:R-:W-:-:S04]  /*4110*/  USEL UR6, UR6, URZ, UP0 ;  /* 0x000000ff06067287 */ /* 0x000fc80008000000 */
[----:B------:R-:W-:Y:S01]  /*4120*/  ULEA UR6, UR6, UR13, 0x3 ;  /* 0x0000000d06067291 */ /* 0x000fe2000f8e18ff */
[----:B--2---:R-:W-:-:S04]  /*4130*/  LOP3.LUT R2, R11, UR5, RZ, 0x3c, !PT ;  /* 0x000000050b027c12 */ /* 0x004fc8000f8e3cff */
[----:B------:R-:W-:-:S04]  /*4140*/  SHF.L.U32 R2, R2, 0x1f, RZ ;  /* 0x0000001f02027819 */ /* 0x000fc800000006ff */
[----:B------:R-:W2:Y:S02]  /*4150*/  SYNCS.PHASECHK.TRANS64.TRYWAIT P0, [UR6], R2 ;  /* 0x00000002ff0075a7 */ /* 0x000ea40008001106 */
[----:B--2---:R-:W-:Y:S05]  /*4160*/  @!P0 BRA `(.L_x_73) ;  /* 0x0000005800c08947 */ /* 0x004fea0003800000 */
.L_x_165:
[----:B------:R-:W-:Y:S01]  /*4170*/  NOP ;  /* 0x0000000000007918 */ /* 0x000fe20000000000 */
[----:B--2---:R-:W2:Y:S01]  /*4180*/  LDS R0, [UR4+0x14] ;  /* 0x00001404ff007984 */ /* 0x004ea20008000800 */
[----:B------:R-:W-:Y:S01]  /*4190*/  ULOP3.LUT UR6, UR27, 0xffff, URZ, 0xc0, !UPT ;  /* 0x0000ffff1b067892 */ /* 0x000fe2000f8ec0ff */
[----:B------:R-:W-:Y:S01]  /*41a0*/  UMOV UR8, 0xffff ;  /* 0x0000ffff00087882 */ /* 0x000fe20000000000 */
[----:B------:R-:W-:Y:S02]  /*41b0*/  UMOV UR5, 0x1 ;  /* 0x0000000100057882 */ /* 0x000fe40000000000 */
[----:B------:R-:W-:-:S04]  /*41c0*/  USHF.R.U32.HI UR6, URZ, 0x5, UR6 ;  /* 0x00000005ff067899 */ /* 0x000fc80008011606 */
[----:B------:R-:W-:Y:S02]  /*41d0*/  USHF.L.U32 UR8, UR8, UR6, URZ ;  /* 0x0000000608087299 */ /* 0x000fe400080006ff */
[----:B------:R-:W-:-:S04]  /*41e0*/  USHF.L.U32 UR5, UR5, UR6, URZ ;  /* 0x0000000605057299 */ /* 0x000fc800080006ff */
[----:B--2---:R-:W-:-:S04]  /*41f0*/  LOP3.LUT R0, R0, UR8, RZ, 0xc0, !PT ;  /* 0x0000000800007c12 */ /* 0x004fc8000f8ec0ff */
[----:B------:R-:W-:-:S13]  /*4200*/  ISETP.NE.AND P0, PT, R0, UR8, PT ;  /* 0x0000000800007c0c */ /* 0x000fda000bf05270 */
[----:B------:R-:W-:Y:S05]  /*4210*/  @P0 BRA `(.L_x_74) ;  /* 0x0000000000580947 */ /* 0x000fea0003800000 */
[----:B------:R-:W2:Y:S02]  /*4220*/  LDS R0, [UR4+0x18] ;  /* 0x00001804ff007984 */ /* 0x000ea40008000800 */
[----:B--2---:R-:W-:-:S04]  /*4230*/  LOP3.LUT R0, R0, UR5, RZ, 0xc0, !PT ;  /* 0x0000000500007c12 */ /* 0x004fc8000f8ec0ff */
[----:B------:R-:W-:-:S13]  /*4240*/  ISETP.NE.AND P0, PT, R0, UR5, PT ;  /* 0x0000000500007c0c */ /* 0x000fda000bf05270 */
[----:B------:R-:W-:Y:S05]  /*4250*/  @P0 BRA `(.L_x_75) ;  /* 0x00000000003c0947 */ /* 0x000fea0003800000 */
[----:B------:R-:W2:Y:S01]  /*4260*/  S2R R2, SR_LANEID ;  /* 0x0000000000027919 */ /* 0x000ea20000000000 */
[----:B------:R-:W-:Y:S01]  /*4270*/  ULOP3.LUT UR8, URZ, UR8, URZ, 0x33, !UPT ;  /* 0x00000008ff087292 */ /* 0x000fe2000f8e33ff */
[----:B------:R-:W-:Y:S02]  /*4280*/  VOTEU.ANY UR7, UPT, PT ;  /* 0x0000000000077886 */ /* 0x000fe400038e0100 */
[----:B------:R-:W-:-:S03]  /*4290*/  UFLO.U32 UR7, UR7 ;  /* 0x00000007000772bd */ /* 0x000fc600080e0000 */
[----:B------:R-:W-:-:S04]  /*42a0*/  IMAD.U32 R0, RZ, RZ, UR8 ;  /* 0x00000008ff007e24 */ /* 0x000fc8000f8e00ff */
[----:B------:R3:W1:Y:S02]  /*42b0*/  REDUX UR6, R0 ;  /* 0x00000000000673c4 */ /* 0x0006640000000000 */
[----:B------:R1:W-:Y:S01]  /*42c0*/  UTCATOMSWS.AND URZ, UR8 ;  /* 0x0000000800ff79e3 */ /* 0x0003e20008000000 */
[----:B--2---:R-:W-:Y:S02]  /*42d0*/  ISETP.EQ.U32.AND P0, PT, R2, UR7, PT ;  /* 0x0000000702007c0c */ /* 0x004fe4000bf02070 */
[----:B---3--:R-:W-:Y:S02]  /*42e0*/  LOP3.LUT R0, RZ, UR5, RZ, 0x33, !PT ;  /* 0x00000005ff007c12 */ /* 0x008fe4000f8e33ff */
[----:B-1----:R-:W-:Y:S02]  /*42f0*/  MOV R2, UR6 ;  /* 0x0000000600027c02 */ /* 0x002fe40008000f00 */
[----:B------:R-:W1:Y:S07]  /*4300*/  REDUX UR5, R0 ;  /* 0x00000000000573c4 */ /* 0x000e6e0000000000 */
[----:B------:R2:W-:Y:S01]  /*4310*/  @P0 ATOMS.AND RZ, [UR4+0x14], R2 ;  /* 0x00001402ffff098c */ /* 0x0005e2000a800004 */
[----:B-1----:R-:W-:-:S05]  /*4320*/  IMAD.U32 R0, RZ, RZ, UR5 ;  /* 0x00000005ff007e24 */ /* 0x002fca000f8e00ff */
[----:B------:R2:W-:Y:S01]  /*4330*/  @P0 ATOMS.AND RZ, [UR4+0x18], R0 ;  /* 0x00001800ffff098c */ /* 0x0005e2000a800004 */
[----:B------:R-:W-:Y:S05]  /*4340*/  BRA `(.L_x_76) ;  /* 0x0000000000147947 */ /* 0x000fea0003800000 */
.L_x_75:
[----:B------:R-:W-:Y:S02]  /*4350*/  MOV R2, 0x4370 ;  /* 0x0000437000027802 */ /* 0x000fe40000000f00 */
[----:B-1--45:R-:W-:Y:S05]  /*4360*/  CALL.REL.NOINC `($__internal_0_$__cuda_sm10x_tcgen05_guardrail_trap_col_being_dealloced_not_returned_by_alloc) ;  /* 0x0000005c00a87944 */ /* 0x032fea0003c00000 */
[----:B------:R-:W-:Y:S05]  /*4370*/  BRA `(.L_x_76) ;  /* 0x0000000000087947 */ /* 0x000fea0003800000 */
.L_x_74:
[----:B------:R-:W-:Y:S02]  /*4380*/  MOV R2, 0x43a0 ;  /* 0x000043a000027802 */ /* 0x000fe40000000f00 */
[----:B-1--45:R-:W-:Y:S05]  /*4390*/  CALL.REL.NOINC `($__internal_2_$__cuda_sm10x_tcgen05_guardrail_trap_unallocated_columns_being_dealloced) ;  /* 0x0000005c00b47944 */ /* 0x032fea0003c00000 */
.L_x_76:
[----:B------:R-:W-:Y:S01]  /*43a0*/  NOP ;  /* 0x0000000000007918 */ /* 0x000fe20000000000 */
[----:B------:R-:W-:Y:S05]  /*43b0*/  EXIT ;  /* 0x000000000000794d */ /* 0x000fea0003800000 */
.L_x_60:
[----:B------:R-:W-:-:S09]  /*43c0*/  UISETP.NE.OR UP5, UPT, UR13, 0x3, !UP5 ;  /* 0x000000030d00788c */ /* 0x000fd2000efa5670 */
[----:B------:R-:W-:Y:S05]  /*43d0*/  BRA.U UP5, `(.L_x_77) ;  /* 0x0000000d05f47547 */ /* 0x000fea000b800000 */
[----:B------:R-:W1:Y:S01]  /*43e0*/  LDC R0, c[0x0][0xf30] ;  /* 0x0003cc00ff007b82 */ /* 0x000e620000000800 */
[----:B------:R-:W-:Y:S01]  /*43f0*/  UMOV UR4, 0x400 ;  /* 0x0000040000047882 */ /* 0x000fe20000000000 */
[----:B------:R-:W-:Y:S01]  /*4400*/  IMAD.MOV.U32 R32, RZ, RZ, 0x1 ;  /* 0x00000001ff207424 */ /* 0x000fe200078e00ff */
[----:B------:R-:W-:Y:S01]  /*4410*/  ULEA UR4, UR37, UR4, 0x18 ;  /* 0x0000000425047291 */ /* 0x000fe2000f8ec0ff */
[----:B------:R-:W-:Y:S01]  /*4420*/  CS2R R30, SRZ ;  /* 0x00000000001e7805 */ /* 0x000fe2000001ff00 */
[----:B------:R-:W-:Y:S01]  /*4430*/  IMAD.MOV.U32 R27, RZ, RZ, 0x2000 ;  /* 0x00002000ff1b7424 */ /* 0x000fe200078e00ff */
[----:B------:R-:W-:Y:S02]  /*4440*/  UPLOP3.LUT UP0, UPT, UPT, UPT, UPT, 0x40, 0x4 ;  /* 0x000000000004789c */ /* 0x000fe40003f0e870 */
[----:B------:R-:W3:Y:S01]  /*4450*/  LDC R26, c[0x0][0x370] ;  /* 0x0000dc00ff1a7b82 */ /* 0x000ee20000000800 */
[----:B------:R-:W-:Y:S02]  /*4460*/  UIADD3 UR5, UPT, UPT, UR4, 0x68, URZ ;  /* 0x0000006804057890 */ /* 0x000fe4000fffe0ff */
[----:B------:R-:W-:-:S02]  /*4470*/  UIADD3 UR33, UPT, UPT, UR4, 0x50, URZ ;  /* 0x0000005004217890 */ /* 0x000fc4000fffe0ff */
[----:B------:R-:W-:Y:S02]  /*4480*/  UIADD3 UR17, UPT, UPT, UR4, 0x58, URZ ;  /* 0x0000005804117890 */ /* 0x000fe4000fffe0ff */
[----:B------:R-:W-:Y:S01]  /*4490*/  UIADD3 UR9, UPT, UPT, UR4, 0x60, URZ ;  /* 0x0000006004097890 */ /* 0x000fe2000fffe0ff */
[----:B------:R-:W4:Y:S01]  /*44a0*/  LDC R3, c[0x0][0xf0c] ;  /* 0x0003c300ff037b82 */ /* 0x000f220000000800 */
[----:B------:R-:W-:-:S07]  /*44b0*/  UPRMT UR5, UR37, 0x654, UR5 ;  /* 0x0000065425057896 */ /* 0x000fce0008000005 */
[----:B------:R-:W2:Y:S01]  /*44c0*/  LDC R24, c[0x0][0xf20] ;  /* 0x0003c800ff187b82 */ /* 0x000ea20000000800 */
[----:B-1----:R-:W-:-:S07]  /*44d0*/  ISETP.NE.AND P1, PT, R0, 0x1, PT ;  /* 0x000000010000780c */ /* 0x002fce0003f25270 */
[----:B------:R-:W1:Y:S08]  /*44e0*/  LDC.64 R34, c[0x0][0x348] ;  /* 0x0000d200ff227b82 */ /* 0x000e700000000a00 */
[----:B------:R-:W1:Y:S08]  /*44f0*/  LDC.64 R14, c[0x0][0xc88] ;  /* 0x00032200ff0e7b82 */ /* 0x000e700000000a00 */
[----:B------:R-:W1:Y:S08]  /*4500*/  LDC.64 R18, c[0x0][0xf10] ;  /* 0x0003c400ff127b82 */ /* 0x000e700000000a00 */
[----:B------:R-:W1:Y:S08]  /*4510*/  LDC.64 R6, c[0x0][0xf18] ;  /* 0x0003c600ff067b82 */ /* 0x000e700000000a00 */
[----:B------:R-:W1:Y:S08]  /*4520*/  LDC.64 R4, c[0x0][0xf28] ;  /* 0x0003ca00ff047b82 */ /* 0x000e700000000a00 */
[----:B------:R-:W1:Y:S08]  /*4530*/  LDC.64 R16, c[0x0][0xc90] ;  /* 0x00032400ff107b82 */ /* 0x000e700000000a00 */
[----:B--234-:R-:W1:Y:S02]  /*4540*/  LDC R25, c[0x0][0x374] ;  /* 0x0000dd00ff197b82 */ /* 0x01ce640000000800 */
.L_x_88:
[C---:B------:R-:W-:Y:S02]  /*4550*/  LEA R0, R31.reuse, UR4, 0x3 ;  /* 0x000000041f007c11 */ /* 0x040fe4000f8e18ff */
[----:B------:R-:W-:Y:S02]  /*4560*/  SHF.L.U32 R2, R30, 0x1f, RZ ;  /* 0x0000001f1e027819 */ /* 0x000fe400000006ff */
[----:B------:R-:W-:Y:S02]  /*4570*/  LEA R20, R31, UR4, 0x4 ;  /* 0x000000041f147c11 */ /* 0x000fe4000f8e20ff */
[----:B--2---:R-:W2:Y:S02]  /*4580*/  SYNCS.PHASECHK.TRANS64.TRYWAIT P0, [R0+URZ+0xa0], R2 ;  /* 0x0000a002000075a7 */ /* 0x004ea400080011ff */
[----:B--2---:R-:W-:Y:S05]  /*4590*/  @!P0 BRA `(.L_x_78) ;  /* 0x0000005400cc8947 */ /* 0x004fea0003800000 */
.L_x_166:
[----:B------:R-:W-:Y:S01]  /*45a0*/  ISETP.GE.AND P0, PT, R40, 0x1, PT ;  /* 0x000000012800780c */ /* 0x000fe20003f06270 */
[----:B------:R-:W3:Y:S01]  /*45b0*/  LDS.128 R20, [R20+0x110] ;  /* 0x0001100014147984 */ /* 0x000ee20000000c00 */
[----:B-1----:R-:W-:Y:S01]  /*45c0*/  ISETP.NE.U32.AND P5, PT, R16, RZ, PT ;  /* 0x000000ff1000720c */ /* 0x002fe20003fa5070 */
[----:B--2---:R-:W-:Y:S01]  /*45d0*/  VIADD R0, R0, 0xb0 ;  /* 0x000000b000007836 */ /* 0x004fe20000000000 */
[----:B------:R-:W-:Y:S01]  /*45e0*/  ISETP.NE.U32.AND P4, PT, R16, RZ, PT ;  /* 0x000000ff1000720c */ /* 0x000fe20003f85070 */
[----:B------:R-:W-:Y:S01]  /*45f0*/  USHF.L.U32 UR35, UR20, 0x7, URZ ;  /* 0x0000000714237899 */ /* 0x000fe200080006ff */
[C---:B------:R-:W-:Y:S01]  /*4600*/  ISETP.NE.AND.EX P5, PT, R17.reuse, RZ, PT, P5 ;  /* 0x000000ff1100720c */ /* 0x040fe20003fa5350 */
[----:B------:R-:W-:Y:S01]  /*4610*/  USHF.L.U32 UR34, UR12, 0x7, URZ ;  /* 0x000000070c227899 */ /* 0x000fe200080006ff */
[----:B------:R-:W-:Y:S01]  /*4620*/  PRMT R0, RZ, 0x654, R0 ;  /* 0x00000654ff007816 */ /* 0x000fe20000000000 */
[----:B------:R-:W-:Y:S01]  /*4630*/  @!PT LDS RZ, [RZ] ;  /* 0x00000000fffff984 */ /* 0x000fe20000000800 */
[----:B------:R-:W-:Y:S01]  /*4640*/  @!PT LDS RZ, [RZ] ;  /* 0x00000000fffff984 */ /* 0x000fe20000000800 */
[----:B------:R-:W-:Y:S01]  /*4650*/  @!PT LDS RZ, [RZ] ;  /* 0x00000000fffff984 */ /* 0x000fe20000000800 */
[----:B------:R-:W-:Y:S01]  /*4660*/  @!PT LDS RZ, [RZ] ;  /* 0x00000000fffff984 */ /* 0x000fe20000000800 */
[----:B------:R1:W-:Y:S06]  /*4670*/  MEMBAR.ALL.CTA ;  /* 0x0000000000007992 */ /* 0x0003ec0000008000 */
[----:B-1----:R-:W1:Y:S01]  /*4680*/  FENCE.VIEW.ASYNC.S ;  /* 0x00000000000073c6 */ /* 0x002e620000000000 */
[----:B------:R-:W-:Y:S02]  /*4690*/  ISETP.NE.AND.EX P4, PT, R17, RZ, PT, P4 ;  /* 0x000000ff1100720c */ /* 0x000fe40003f85340 */
[----:B------:R-:W-:Y:S01]  /*46a0*/  SHF.L.U32 R28, R32, 0x1f, RZ ;  /* 0x0000001f201c7819 */ /* 0x000fe200000006ff */
[----:B-1----:R1:W-:Y:S01]  /*46b0*/  SYNCS.ARRIVE.TRANS64.RED.A1T0 RZ, [R0+URZ], RZ ;  /* 0x000000ff00ff79a7 */ /* 0x0023e200081004ff */
[----:B---3--:R-:W-:Y:S11]  /*46c0*/  LOP3.LUT P3, RZ, R22, 0x1, RZ, 0xc0, !PT ;  /* 0x0000000116ff7812 */ /* 0x008ff6000786c0ff */
[----:B------:R-:W-:Y:S02]  /*46d0*/  @!UPT UIADD3 URZ, UPT, UPT, URZ, URZ, URZ ;  /* 0x000000fffffff290 */ /* 0x000fe4000fffe0ff */
[----:B------:R-:W-:Y:S02]  /*46e0*/  @P3 MOV R11, R20 ;  /* 0x00000014000b3202 */ /* 0x000fe40000000f00 */
[----:B------:R-:W-:Y:S01]  /*46f0*/  @P3 LOP3.LUT R10, R21, 0xffff, RZ, 0xc0, !PT ;  /* 0x0000ffff150a3812 */ /* 0x000fe200078ec0ff */
[----:B-1----:R-:W-:Y:S06]  /*4700*/  @!P0 BRA `(.L_x_79) ;  /* 0x0000000000a48947 */ /* 0x002fec0003800000 */
[-C--:B------:R-:W-:Y:S01]  /*4710*/  IMAD.HI.U32 R0, R25, R7.reuse, RZ ;  /* 0x0000000719007227 */ /* 0x080fe200078e00ff */
[----:B------:R-:W-:Y:S02]  /*4720*/  ISETP.NE.AND P0, PT, R6, 0x1, PT ;  /* 0x000000010600780c */ /* 0x000fe40003f05270 */
[----:B------:R-:W-:Y:S01]  /*4730*/  ISETP.NE.AND P2, PT, R40, 0x1, PT ;  /* 0x000000012800780c */ /* 0x000fe20003f45270 */
[----:B------:R-:W-:Y:S01]  /*4740*/  IMAD.HI.U32 R9, R26, R18, RZ ;  /* 0x000000121a097227 */ /* 0x000fe200078e00ff */
[----:B------:R-:W-:Y:S02]  /*4750*/  SHF.R.U32.HI R0, RZ, R24, R0 ;  /* 0x00000018ff007219 */ /* 0x000fe40000011600 */
[----:B------:R-:W-:Y:S01]  /*4760*/  ISETP.NE.AND P6, PT, R3, 0x1, PT ;  /* 0x000000010300780c */ /* 0x000fe20003fc5270 */
[----:B------:R-:W-:Y:S01]  /*4770*/  IMAD.HI.U32 R13, R10, R7, RZ ;  /* 0x000000070a0d7227 */ /* 0x000fe200078e00ff */
[----:B------:R-:W-:Y:S02]  /*4780*/  SHF.R.U32.HI R9, RZ, R19, R9 ;  /* 0x00000013ff097219 */ /* 0x000fe40000011609 */
[----:B------:R-:W-:Y:S01]  /*4790*/  SEL R0, R25, R0, !P0 ;  /* 0x0000000019007207 */ /* 0x000fe20004000000 */
[----:B------:R-:W-:Y:S01]  /*47a0*/  IMAD.HI.U32 R12, R11, R18, RZ ;  /* 0x000000120b0c7227 */ /* 0x000fe200078e00ff */
[----:B------:R-:W-:Y:S03]  /*47b0*/  SEL R9, R26, R9, !P6 ;  /* 0x000000091a097207 */ /* 0x000fe60007000000 */
[-C--:B------:R-:W-:Y:S01]  /*47c0*/  IMAD.HI.U32 R8, R0, R4.reuse, RZ ;  /* 0x0000000400087227 */ /* 0x080fe200078e00ff */
[----:B------:R-:W-:Y:S03]  /*47d0*/  SHF.R.U32.HI R12, RZ, R19, R12 ;  /* 0x00000013ff0c7219 */ /* 0x000fe6000001160c */
[----:B------:R-:W-:Y:S01]  /*47e0*/  IMAD.HI.U32 R2, R9, R4, RZ ;  /* 0x0000000409027227 */ /* 0x000fe200078e00ff */
[-C--:B------:R-:W-:Y:S02]  /*47f0*/  @P2 SHF.R.U32.HI R0, RZ, R5.reuse, R8 ;  /* 0x00000005ff002219 */ /* 0x080fe40000011608 */
[----:B------:R-:W-:Y:S02]  /*4800*/  SHF.R.U32.HI R8, RZ, R24, R13 ;  /* 0x00000018ff087219 */ /* 0x000fe4000001160d */
[----:B------:R-:W-:Y:S01]  /*4810*/  @P2 SHF.R.U32.HI R9, RZ, R5, R2 ;  /* 0x00000005ff092219 */ /* 0x000fe20000011602 */
[----:B------:R-:W-:Y:S01]  /*4820*/  IMAD R0, R40, R0, RZ ;  /* 0x0000000028007224 */ /* 0x000fe200078e02ff */
[----:B------:R-:W-:Y:S02]  /*4830*/  SEL R8, R10, R8, !P0 ;  /* 0x000000080a087207 */ /* 0x000fe40004000000 */
[----:B------:R-:W-:Y:S01]  /*4840*/  SEL R2, R11, R12, !P6 ;  /* 0x0000000c0b027207 */ /* 0x000fe20007000000 */
[----:B------:R-:W-:Y:S01]  /*4850*/  IMAD R12, R40, R9, RZ ;  /* 0x00000009280c7224 */ /* 0x000fe200078e02ff */
[C---:B------:R-:W-:Y:S01]  /*4860*/  ISETP.GE.AND P0, PT, R8.reuse, R0, PT ;  /* 0x000000000800720c */ /* 0x040fe20003f06270 */
[----:B------:R-:W-:Y:S03]  /*4870*/  IMAD.HI.U32 R0, R8, R4, RZ ;  /* 0x0000000408007227 */ /* 0x000fe600078e00ff */
[----:B------:R-:W-:Y:S02]  /*4880*/  ISETP.GE.OR P0, PT, R2, R12, P0 ;  /* 0x0000000c0200720c */ /* 0x000fe40000706670 */
[-C--:B------:R-:W-:Y:S04]  /*4890*/  SHF.R.U32.HI R0, RZ, R5.reuse, R0 ;  /* 0x00000005ff007219 */ /* 0x080fe80000011600 */
[----:B------:R-:W-:Y:S05]  /*48a0*/  SEL R13, R8, R0, !P2 ;  /* 0x00000000080d7207 */ /* 0x000fea0005000000 */
[----:B------:R-:W-:Y:S02]  /*48b0*/  IMAD.MOV R12, RZ, RZ, -R13 ;  /* 0x000000ffff0c7224 */ /* 0x000fe400078e0a0d */
[----:B------:R-:W-:Y:S04]  /*48c0*/  @!P0 IMAD.HI.U32 R0, R2, R4, RZ ;  /* 0x0000000402008227 */ /* 0x000fe800078e00ff */
[----:B------:R-:W-:Y:S01]  /*48d0*/  IMAD R12, R40, R12, R8 ;  /* 0x0000000c280c7224 */ /* 0x000fe200078e0208 */
[----:B------:R-:W-:Y:S04]  /*48e0*/  @!P0 SHF.R.U32.HI R0, RZ, R5, R0 ;  /* 0x00000005ff008219 */ /* 0x000fe80000011600 */
[----:B------:R-:W-:Y:S04]  /*48f0*/  @!P0 SEL R0, R2, R0, !P2 ;  /* 0x0000000002008207 */ /* 0x000fe80005000000 */
[----:B------:R-:W-:Y:S01]  /*4900*/  @!P0 IADD3 R13, PT, PT, R13, -R0, RZ ;  /* 0x800000000d0d8210 */ /* 0x000fe20007ffe0ff */
[----:B------:R-:W-:Y:S01]  /*4910*/  @!P0 IMAD R0, R9, R12, R0 ;  /* 0x0000000c09008224 */ /* 0x000fe200078e0200 */
[----:B------:R-:W-:Y:S01]  /*4920*/  IADD3 R9, PT, PT, -R8, RZ, RZ ;  /* 0x000000ff08097210 */ /* 0x000fe20007ffe1ff */
[--C-:B------:R-:W-:Y:S02]  /*4930*/  IMAD.MOV R12, RZ, RZ, -R2.reuse ;  /* 0x000000ffff0c7224 */ /* 0x100fe400078e0a02 */
[----:B------:R-:W-:Y:S02]  /*4940*/  @!P0 IMAD R8, R13, R40, R2 ;  /* 0x000000280d088224 */ /* 0x000fe400078e0202 */
[----:B------:R-:W-:Y:S02]  /*4950*/  @!P0 IMAD.MOV.U32 R2, RZ, RZ, R0 ;  /* 0x000000ffff028224 */ /* 0x000fe400078e0000 */
[----:B------:R-:W-:Y:S02]  /*4960*/  IMAD R11, R3, R12, R11 ;  /* 0x0000000c030b7224 */ /* 0x000fe400078e020b */
[----:B------:R-:W-:Y:S02]  /*4970*/  IMAD R10, R6, R9, R10 ;  /* 0x00000009060a7224 */ /* 0x000fe400078e020a */
[----:B------:R-:W-:Y:S02]  /*4980*/  IMAD R11, R2, R3, R11 ;  /* 0x00000003020b7224 */ /* 0x000fe400078e020b */
[----:B------:R-:W-:Y:S02]  /*4990*/  IMAD R10, R8, R6, R10 ;  /* 0x00000006080a7224 */ /* 0x000fe400078e020a */
.L_x_79:
[----:B------:R-:W-:Y:S05]  /*49a0*/  BRA.U UP0, `(.L_x_80) ;  /* 0x0000000100107547 */ /* 0x000fea000b800000 */
[----:B------:R-:W-:Y:S04]  /*49b0*/  MOV R2, UR22 ;  /* 0x0000001600027c02 */ /* 0x000fe80008000f00 */
[----:B------:R-:W-:Y:S04]  /*49c0*/  SHF.L.U32 R2, R2, 0x1f, RZ ;  /* 0x0000001f02027819 */ /* 0x000fe800000006ff */
[----:B------:R-:W1:Y:S02]  /*49d0*/  SYNCS.PHASECHK.TRANS64.TRYWAIT P0, [UR4+0x98], R2 ;  /* 0x00009802ff0075a7 */ /* 0x000e640008001104 */
[----:B-1----:R-:W-:Y:S05]  /*49e0*/  @!P0 BRA `(.L_x_81) ;  /* 0x0000005000cc8947 */ /* 0x002fea0003800000 */
.L_x_80:
[----:B------:R-:W-:Y:S05]  /*49f0*/  @!P5 BRA `(.L_x_82) ;  /* 0x00000000002cd947 */ /* 0x000fea0003800000 */
[----:B------:R-:W-:Y:S01]  /*4a00*/  ISETP.NE.U32.AND P0, PT, R14, RZ, PT ;  /* 0x000000ff0e00720c */ /* 0x000fe20003f05070 */
[----:B------:R-:W-:Y:S03]  /*4a10*/  IMAD.MOV.U32 R88, RZ, RZ, 0x1 ;  /* 0x00000001ff587424 */ /* 0x000fe600078e00ff */
[----:B------:R-:W-:Y:S11]  /*4a20*/  ISETP.NE.AND.EX P0, PT, R15, RZ, PT, P0 ;  /* 0x000000ff0f00720c */ /* 0x000ff60003f05300 */
[----:B------:R-:W-:Y:S02]  /*4a30*/  @!UPT UIADD3 URZ, UPT, UPT, URZ, URZ, URZ ;  /* 0x000000fffffff290 */ /* 0x000fe4000fffe0ff */
[----:B------:R-:W2:Y:S01]  /*4a40*/  @P0 LDC.64 R8, c[0x0][0xc88] ;  /* 0x00032200ff080b82 */ /* 0x000ea20000000a00 */
[----:B-1----:R-:W-:Y:S04]  /*4a50*/  @P0 IMAD R0, R16, UR36, RZ ;  /* 0x0000002410000c24 */ /* 0x002fe8000f8e02ff */
[----:B--2---:R-:W-:Y:S04]  /*4a60*/  @P0 IMAD.WIDE R8, R0, 0x4, R8 ;  /* 0x0000000400080825 */ /* 0x004fe800078e0208 */
[----:B------:R-:W-:Y:S01]  /*4a70*/  HFMA2 R0, -RZ, RZ, 0, 5.9604644775390625e-08 ;  /* 0x00000001ff007431 */ /* 0x000fe200000001ff */
[----:B-----5:R2:W5:Y:S04]  /*4a80*/  @P0 LDG.E R49, desc[UR46][R8.64] ;  /* 0x0000002e08310981 */ /* 0x020568000c1e1900 */
[----:B------:R-:W-:Y:S01]  /*4a90*/  @!P0 PRMT R88, R0, 0x7610, R88 ;  /* 0x0000761000588816 */ /* 0x000fe20000000058 */
[----:B--2---:R-:W3:Y:S06]  /*4aa0*/  @!P0 LDC R49, c[0x0][0xc80] ;  /* 0x00032000ff318b82 */ /* 0x004eec0000000800 */
.L_x_82:
[----:B---3-5:R-:W-:Y:S01]  /*4ab0*/  @!P4 FSETP.EQ.AND P0, PT, R49, RZ, PT ;  /* 0x000000ff3100c20b */ /* 0x028fe20003f02000 */
[----:B------:R-:W-:Y:S01]  /*4ac0*/  @!UPT UIADD3 URZ, UPT, UPT, URZ, URZ, URZ ;  /* 0x000000fffffff290 */ /* 0x000fe2000fffe0ff */
[----:B------:R-:W-:Y:S11]  /*4ad0*/  @!P4 BRA `(.L_x_83) ;  /* 0x000000000018c947 */ /* 0x000ff60003800000 */
[----:B------:R-:W-:Y:S02]  /*4ae0*/  LOP3.LUT P2, RZ, R88, 0xff, RZ, 0xc0, !PT ;  /* 0x000000ff58ff7812 */ /* 0x000fe4000784c0ff */
[----:B------:R-:W-:Y:S04]  /*4af0*/  ISETP.NE.U32.AND P0, PT, R14, RZ, PT ;  /* 0x000000ff0e00720c */ /* 0x000fe80003f05070 */
[----:B------:R-:W-:Y:S04]  /*4b00*/  ISETP.NE.AND.EX P0, PT, R15, RZ, PT, P0 ;  /* 0x000000ff0f00720c */ /* 0x000fe80003f05300 */
[----:B------:R-:W-:Y:S03]  /*4b10*/  PLOP3.LUT P0, PT, P0, PT, PT, 0x8, 0x80 ;  /* 0x000000000080781c */ /* 0x000fe6000070e170 */
[----:B------:R-:W-:Y:S11]  /*4b20*/  @P2 FSETP.EQ.AND P0, PT, R49, RZ, PT ;  /* 0x000000ff3100220b */ /* 0x000ff60003f02000 */
[----:B------:R-:W-:Y:S02]  /*4b30*/  @!UPT UIADD3 URZ, UPT, UPT, URZ, URZ, URZ ;  /* 0x000000fffffff290 */ /* 0x000fe4000fffe0ff */
.L_x_83:
[----:B------:R-:W2:Y:S01]  /*4b40*/  SYNCS.PHASECHK.TRANS64.TRYWAIT P2, [UR4+0x70], R28 ;  /* 0x0000701cff0075a7 */ /* 0x000ea20008041104 */
[----:B------:R-:W-:Y:S04]  /*4b50*/  ELECT P4, URZ, PT ;  /* 0x0000000000ff782f */ /* 0x000fe80003880000 */
[----:B------:R-:W-:Y:S11]  /*4b60*/  PLOP3.LUT P4, PT, P0, P4, PT, 0xf2, 0x2f ;  /* 0x00000000002f781c */ /* 0x000ff60000789e72 */
[----:B------:R-:W-:Y:S02]  /*4b70*/  @!UPT UIADD3 URZ, UPT, UPT, URZ, URZ, URZ ;  /* 0x000000fffffff290 */ /* 0x000fe4000fffe0ff */
[----:B------:R-:W-:Y:S05]  /*4b80*/  @!P4 IADD3 R8, P0, PT, R34, 0x980, RZ ;  /* 0x000009802208c810 */ /* 0x000fea0007f1e0ff */
[----:B-1----:R-:W-:Y:S01]  /*4b90*/  @!P4 IMAD.X R2, RZ, RZ, R35, P0 ;  /* 0x000000ffff02c224 */ /* 0x002fe200000e0623 */
[----:B--2---:R-:W-:Y:S07]  /*4ba0*/  @!P2 BRA `(.L_x_84) ;  /* 0x000000500074a947 */ /* 0x004fee0003800000 */
.L_x_169:
[----:B------:R-:W-:Y:S01]  /*4bb0*/  @!P4 R2UR UR6, R2 ;  /* 0x000000000206c2ca */ /* 0x000fe200000e0000 */
[----:B------:R-:W-:Y:S01]  /*4bc0*/  VOTEU.ALL UP0, P4 ;  /* 0x0000000000ff7886 */ /* 0x000fe20002000000 */
[----:B------:R-:W-:Y:S01]  /*4bd0*/  @!P4 R2UR UR7, R8 ;  /* 0x000000000807c2ca */ /* 0x000fe200000e0000 */
[----:B-1----:R-:W-:Y:S01]  /*4be0*/  @!P4 IMAD.MOV.U32 R0, RZ, RZ, 0x2000 ;  /* 0x00002000ff00c424 */ /* 0x002fe200078e00ff */
[----:B------:R-:W-:Y:S01]  /*4bf0*/  UMOV UR10, 0x0 ;  /* 0x00000000000a7882 */ /* 0x000fe20000000000 */
[----:B------:R-:W-:Y:S01]  /*4c00*/  UMOV UR11, 0x10000000 ;  /* 0x10000000000b7882 */ /* 0x000fe20000000000 */
[----:B------:R-:W-:Y:S01]  /*4c10*/  @!UP0 UIADD3 UR32, UPT, UPT, UR4, 0x200, URZ ;  /* 0x0000020004208890 */ /* 0x000fe2000fffe0ff */
[----:B------:R-:W-:Y:S06]  /*4c20*/  VOTEU.ALL UP0, P4 ;  /* 0x0000000000ff7886 */ /* 0x000fec0002000000 */
[----:B------:R-:W-:Y:S01]  /*4c30*/  IMAD.U32 R9, RZ, RZ, UR6 ;  /* 0x00000006ff097e24 */ /* 0x000fe2000f8e00ff */
[----:B------:R-:W-:Y:S01]  /*4c40*/  UPRMT UR6, UR37, 0x654, UR33 ;  /* 0x0000065425067896 */ /* 0x000fe20008000021 */
[----:B------:R-:W-:Y:S03]  /*4c50*/  IMAD.U32 R8, RZ, RZ, UR7 ;  /* 0x00000007ff087e24 */ /* 0x000fe6000f8e00ff */
[----:B------:R-:W-:Y:S02]  /*4c60*/  @!P4 R2UR UR13, R9 ;  /* 0x00000000090dc2ca */ /* 0x000fe400000e0000 */
[----:B------:R-:W-:Y:S02]  /*4c70*/  @!P4 R2UR UR12, R8 ;  /* 0x00000000080cc2ca */ /* 0x000fe400000e0000 */
[----:B------:R-:W-:Y:S05]  /*4c80*/  @!P4 IADD3 R8, P0, PT, R34, 0x980, RZ ;  /* 0x000009802208c810 */ /* 0x000fea0007f1e0ff */
[----:B------:R-:W-:Y:S06]  /*4c90*/  @!P4 IMAD.X R2, RZ, RZ, R35, P0 ;  /* 0x000000ffff02c224 */ /* 0x000fec00000e0623 */
[----:B------:R1:W-:Y:S01]  /*4ca0*/  @!UP0 UTMALDG.3D [UR32], [UR12], desc[UR10] ;  /* 0x00000a200c0085b4 */ /* 0x0003e20008011000 */
[----:B------:R1:W-:Y:S01]  /*4cb0*/  @!P4 SYNCS.ARRIVE.TRANS64.RED.A0TR RZ, [UR4+0x50], R0 ;  /* 0x00005000ffffc9a7 */ /* 0x0003e20008300404 */
[----:B------:R-:W-:Y:S01]  /*4cc0*/  SYNCS.ARRIVE.TRANS64.RED.A1T0 RZ, [UR6], RZ ;  /* 0x000000ffffff79a7 */ /* 0x000fe20008100406 */
[----:B------:R-:W2:Y:S02]  /*4cd0*/  SYNCS.PHASECHK.TRANS64.TRYWAIT P2, [UR4+0x78], R28 ;  /* 0x0000781cff0075a7 */ /* 0x000ea40008041104 */
[----:B-12---:R-:W-:Y:S05]  /*4ce0*/  @!P2 BRA `(.L_x_85) ;  /* 0x00000050003ca947 */ /* 0x006fea0003800000 */
.L_x_171:
[----:B------:R-:W-:Y:S01]  /*4cf0*/  @!P4 R2UR UR6, R2 ;  /* 0x000000000206c2ca */ /* 0x000fe200000e0000 */
[----:B------:R-:W-:Y:S01]  /*4d00*/  VOTEU.ALL UP0, P4 ;  /* 0x0000000000ff7886 */ /* 0x000fe20002000000 */
[----:B------:R-:W-:Y:S01]  /*4d10*/  @!P4 R2UR UR7, R8 ;  /* 0x000000000807c2ca */ /* 0x000fe200000e0000 */
[----:B-1----:R-:W-:Y:S01]  /*4d20*/  @!P4 IMAD.MOV.U32 R0, RZ, RZ, 0x2000 ;  /* 0x00002000ff00c424 */ /* 0x002fe200078e00ff */
[----:B------:R-:W-:Y:S01]  /*4d30*/  UMOV UR10, 0x0 ;  /* 0x00000000000a7882 */ /* 0x000fe20000000000 */
[----:B------:R-:W-:Y:S01]  /*4d40*/  UMOV UR11, 0x10000000 ;  /* 0x10000000000b7882 */ /* 0x000fe20000000000 */
[----:B------:R-:W-:Y:S02]  /*4d50*/  @!UP0 UIADD3 UR18, UPT, UPT, UR34, 0x20, URZ ;  /* 0x0000002022128890 */ /* 0x000fe4000fffe0ff */
[----:B------:R-:W-:Y:S01]  /*4d60*/  @!UP0 UIADD3 UR16, UPT, UPT, UR4, 0x2200, URZ ;  /* 0x0000220004108890 */ /* 0x000fe2000fffe0ff */
[----:B------:R-:W-:Y:S01]  /*4d70*/  VOTEU.ALL UP0, P4 ;  /* 0x0000000000ff7886 */ /* 0x000fe20002000000 */
[----:B------:R-:W-:Y:S01]  /*4d80*/  UMOV UR19, UR35 ;  /* 0x0000002300137c82 */ /* 0x000fe20008000000 */
[----:B------:R-:W-:Y:S02]  /*4d90*/  UMOV UR20, UR36 ;  /* 0x0000002400147c82 */ /* 0x000fe40008000000 */
        /* <DEDUP_REMOVED lines=12> */
.L_x_173:
[----:B------:R-:W2:Y:S01]  /*4e60*/  LDC.64 R12, c[0x0][0xf18] ;  /* 0x0003c600ff0c7b82 */ /* 0x000ea20000000a00 */
[----:B------:R-:W-:Y:S01]  /*4e70*/  @!P4 R2UR UR6, R2 ;  /* 0x000000000206c2ca */ /* 0x000fe200000e0000 */
[----:B------:R-:W-:Y:S01]  /*4e80*/  VOTEU.ALL UP0, P4 ;  /* 0x0000000000ff7886 */ /* 0x000fe20002000000 */
[----:B------:R-:W-:Y:S01]  /*4e90*/  @!P4 R2UR UR7, R8 ;  /* 0x000000000807c2ca */ /* 0x000fe200000e0000 */
[----:B-1----:R-:W-:Y:S01]  /*4ea0*/  @!P4 IMAD.MOV.U32 R0, RZ, RZ, 0x2000 ;  /* 0x00002000ff00c424 */ /* 0x002fe200078e00ff */
[----:B------:R-:W-:Y:S03]  /*4eb0*/  UMOV UR14, 0x0 ;  /* 0x00000000000e7882 */ /* 0x000fe60000000000 */
[----:B------:R-:W1:Y:S01]  /*4ec0*/  @!P1 LDC R2, c[0x0][0xf0c] ;  /* 0x0003c300ff029b82 */ /* 0x000e620000000800 */
[----:B------:R-:W-:Y:S01]  /*4ed0*/  @!UP0 UIADD3 UR10, UPT, UPT, UR34, 0x40, URZ ;  /* 0x00000040220a8890 */ /* 0x000fe2000fffe0ff */
[----:B------:R-:W-:Y:S01]  /*4ee0*/  @P3 SHF.R.U32.HI R29, RZ, 0x10, R21 ;  /* 0x00000010ff1d3819 */ /* 0x000fe20000011615 */
[----:B------:R-:W-:Y:S01]  /*4ef0*/  @!UP0 UIADD3 UR8, UPT, UPT, UR4, 0x4200, URZ ;  /* 0x0000420004088890 */ /* 0x000fe2000fffe0ff */
[----:B------:R-:W-:Y:S01]  /*4f00*/  VIADD R31, R31, 0x1 ;  /* 0x000000011f1f7836 */ /* 0x000fe20000000000 */
[----:B------:R-:W-:Y:S01]  /*4f10*/  VOTEU.ALL UP0, P4 ;  /* 0x0000000000ff7886 */ /* 0x000fe20002000000 */
[----:B------:R-:W-:Y:S01]  /*4f20*/  UMOV UR15, 0x10000000 ;  /* 0x10000000000f7882 */ /* 0x000fe20000000000 */
[----:B------:R-:W-:Y:S01]  /*4f30*/  UMOV UR11, UR35 ;  /* 0x00000023000b7c82 */ /* 0x000fe20008000000 */
[----:B------:R-:W-:Y:S01]  /*4f40*/  IMAD.U32 R9, RZ, RZ, UR6 ;  /* 0x00000006ff097e24 */ /* 0x000fe2000f8e00ff */
[----:B------:R-:W-:Y:S01]  /*4f50*/  UMOV UR12, UR36 ;  /* 0x00000024000c7c82 */ /* 0x000fe20008000000 */
[----:B------:R-:W-:Y:S01]  /*4f60*/  IMAD.U32 R8, RZ, RZ, UR7 ;  /* 0x00000007ff087e24 */ /* 0x000fe2000f8e00ff */
[----:B------:R-:W-:Y:S02]  /*4f70*/  UPRMT UR6, UR37, 0x654, UR9 ;  /* 0x0000065425067896 */ /* 0x000fe40008000009 */
[----:B------:R-:W-:Y:S02]  /*4f80*/  @!P4 R2UR UR19, R9 ;  /* 0x000000000913c2ca */ /* 0x000fe400000e0000 */
[----:B------:R-:W-:Y:S02]  /*4f90*/  @!P4 R2UR UR18, R8 ;  /* 0x000000000812c2ca */ /* 0x000fe400000e0000 */
[----:B------:R-:W3:Y:S11]  /*4fa0*/  LDC.64 R8, c[0x0][0xf10] ;  /* 0x0003c400ff087b82 */ /* 0x000ef60000000a00 */
[----:B------:R4:W-:Y:S01]  /*4fb0*/  @!UP0 UTMALDG.3D [UR8], [UR18], desc[UR14] ;  /* 0x00000e08120085b4 */ /* 0x0009e20008011000 */
[----:B------:R5:W-:Y:S01]  /*4fc0*/  @!P4 SYNCS.ARRIVE.TRANS64.RED.A0TR RZ, [UR4+0x60], R0 ;  /* 0x00006000ffffc9a7 */ /* 0x000be20008300404 */
[C---:B---3--:R-:W-:Y:S01]  /*4fd0*/  @!P1 IMAD.HI.U32 R8, R11.reuse, R8, RZ ;  /* 0x000000080b089227 */ /* 0x048fe200078e00ff */
[----:B--2---:R-:W-:Y:S02]  /*4fe0*/  @!P1 ISETP.NE.AND P0, PT, R12, 0x1, PT ;  /* 0x000000010c00980c */ /* 0x004fe40003f05270 */
[----:B-1----:R-:W-:Y:S01]  /*4ff0*/  @!P1 ISETP.NE.AND P2, PT, R2, 0x1, PT ;  /* 0x000000010200980c */ /* 0x002fe20003f45270 */
[----:B------:R-:W-:Y:S01]  /*5000*/  SYNCS.ARRIVE.TRANS64.RED.A1T0 RZ, [UR6], RZ ;  /* 0x000000ffffff79a7 */ /* 0x000fe20008100406 */
[C---:B------:R-:W-:Y:S01]  /*5010*/  @!P1 IMAD.HI.U32 R13, R10.reuse, R13, RZ ;  /* 0x0000000d0a0d9227 */ /* 0x040fe200078e00ff */
[----:B------:R-:W-:Y:S04]  /*5020*/  @!P1 SHF.R.U32.HI R8, RZ, R9, R8 ;  /* 0x00000009ff089219 */ /* 0x000fe80000011608 */
[----:B------:R-:W-:Y:S01]  /*5030*/  @!P1 SEL R8, R11, R8, !P2 ;  /* 0x000000080b089207 */ /* 0x000fe20005000000 */
[----:B------:R-:W1:Y:S01]  /*5040*/  SYNCS.PHASECHK.TRANS64.TRYWAIT P5, [UR4+0x88], R28 ;  /* 0x0000881cff0075a7 */ /* 0x000e6200080a1104 */
[----:B-----5:R-:W2:Y:S02]  /*5050*/  @!P1 LDC R0, c[0x0][0xf20] ;  /* 0x0003c800ff009b82 */ /* 0x020ea40000000800 */
[----:B--2---:R-:W-:Y:S04]  /*5060*/  @!P1 SHF.R.U32.HI R0, RZ, R0, R13 ;  /* 0x00000000ff009219 */ /* 0x004fe8000001160d */
[----:B------:R-:W-:Y:S05]  /*5070*/  @!P1 SEL R9, R10, R0, !P0 ;  /* 0x000000000a099207 */ /* 0x000fea0004000000 */
[----:B------:R-:W-:Y:S02]  /*5080*/  @!P1 IMAD.IADD R0, R9, 0x1, -R8 ;  /* 0x0000000109009824 */ /* 0x000fe400078e0a08 */
[----:B------:R-:W-:Y:S02]  /*5090*/  @!P1 IMAD.IADD R8, R8, 0x1, -R9 ;  /* 0x0000000108089824 */ /* 0x000fe400078e0a09 */
[----:B------:R-:W-:Y:S02]  /*50a0*/  @!P1 IMAD R11, R0, R2, R11 ;  /* 0x00000002000b9224 */ /* 0x000fe400078e020b */
[----:B------:R-:W-:Y:S01]  /*50b0*/  @!P1 IMAD R10, R8, R12, R10 ;  /* 0x0000000c080a9224 */ /* 0x000fe200078e020a */
[----:B-1--4-:R-:W-:Y:S06]  /*50c0*/  @!P5 BRA `(.L_x_87) ;  /* 0x0000004c0074d947 */ /* 0x012fec0003800000 */
.L_x_175:
[----:B------:R-:W-:Y:S01]  /*50d0*/  @!P4 IADD3 R2, P0, PT, R34, 0x980, RZ ;  /* 0x000009802202c810 */ /* 0x000fe20007f1e0ff */
[----:B------:R-:W-:Y:S01]  /*50e0*/  VOTEU.ALL UP0, P4 ;  /* 0x0000000000ff7886 */ /* 0x000fe20002000000 */
[----:B------:R-:W-:Y:S01]  /*50f0*/  UMOV UR10, 0x0 ;  /* 0x00000000000a7882 */ /* 0x000fe20000000000 */
[----:B------:R-:W-:Y:S01]  /*5100*/  UMOV UR11, 0x10000000 ;  /* 0x10000000000b7882 */ /* 0x000fe20000000000 */
[----:B------:R-:W-:Y:S01]  /*5110*/  @!P4 R2UR UR7, R2 ;  /* 0x000000000207c2ca */ /* 0x000fe200000e0000 */
[----:B-1----:R-:W-:Y:S01]  /*5120*/  @!P4 IMAD.X R0, RZ, RZ, R35, P0 ;  /* 0x000000ffff00c224 */ /* 0x002fe200000e0623 */
[----:B------:R-:W-:Y:S01]  /*5130*/  @!UP0 UIADD3 UR26, UPT, UPT, UR34, 0x60, URZ ;  /* 0x00000060221a8890 */ /* 0x000fe2000fffe0ff */
[----:B------:R-:W-:Y:S01]  /*5140*/  IMAD.IADD R2, R10, 0x1, R86 ;  /* 0x000000010a027824 */ /* 0x000fe200078e0256 */
[----:B------:R-:W-:Y:S01]  /*5150*/  @!UP0 UIADD3 UR24, UPT, UPT, UR4, 0x6200, URZ ;  /* 0x0000620004188890 */ /* 0x000fe2000fffe0ff */
[----:B------:R-:W-:Y:S01]  /*5160*/  ISETP.NE.AND P0, PT, R31, 0x2, PT ;  /* 0x000000021f00780c */ /* 0x000fe20003f05270 */
[----:B------:R-:W-:Y:S01]  /*5170*/  @!UP0 UIADD3 UR25, UPT, UPT, UR4, 0x68, URZ ;  /* 0x0000006804198890 */ /* 0x000fe2000fffe0ff */
[----:B------:R-:W-:Y:S01]  /*5180*/  @!P4 R2UR UR6, R0 ;  /* 0x000000000006c2ca */ /* 0x000fe200000e0000 */
[----:B------:R-:W-:Y:S01]  /*5190*/  VOTEU.ALL UP0, P4 ;  /* 0x0000000000ff7886 */ /* 0x000fe20002000000 */
[----:B------:R-:W-:Y:S01]  /*51a0*/  UMOV UR27, UR35 ;  /* 0x00000023001b7c82 */ /* 0x000fe20008000000 */
[----:B------:R-:W-:Y:S01]  /*51b0*/  UMOV UR28, UR36 ;  /* 0x00000024001c7c82 */ /* 0x000fe20008000000 */
[----:B------:R-:W-:Y:S01]  /*51c0*/  IMAD.IADD R0, R11, 0x1, R87 ;  /* 0x000000010b007824 */ /* 0x000fe200078e0257 */
[----:B------:R-:W-:Y:S01]  /*51d0*/  R2UR UR12, R2 ;  /* 0x00000000020c72ca */ /* 0x000fe200000e0000 */
[----:B------:R-:W-:Y:S01]  /*51e0*/  IMAD.U32 R8, RZ, RZ, UR7 ;  /* 0x00000007ff087e24 */ /* 0x000fe2000f8e00ff */
[----:B------:R-:W-:Y:S02]  /*51f0*/  @P3 R2UR UR36, R29 ;  /* 0x000000001d2432ca */ /* 0x000fe400000e0000 */
[----:B------:R-:W-:Y:S02]  /*5200*/  R2UR UR20, R0 ;  /* 0x00000000001472ca */ /* 0x000fe400000e0000 */
[----:B------:R-:W-:Y:S02]  /*5210*/  SEL R0, RZ, 0x1, P0 ;  /* 0x00000001ff007807 */ /* 0x000fe40000000000 */
[----:B------:R-:W-:Y:S01]  /*5220*/  IMAD.U32 R9, RZ, RZ, UR6 ;  /* 0x00000006ff097e24 */ /* 0x000fe2000f8e00ff */
[----:B------:R-:W-:Y:S02]  /*5230*/  @!P4 R2UR UR6, R8 ;  /* 0x000000000806c2ca */ /* 0x000fe400000e0000 */
[----:B------:R-:W-:Y:S02]  /*5240*/  LOP3.LUT R30, R30, R0, RZ, 0x3c, !PT ;  /* 0x000000001e1e7212 */ /* 0x000fe400078e3cff */
[----:B------:R-:W-:Y:S02]  /*5250*/  @!P4 R2UR UR7, R9 ;  /* 0x000000000907c2ca */ /* 0x000fe400000e0000 */
[----:B------:R-:W-:Y:S02]  /*5260*/  LOP3.LUT R32, R32, 0x1, RZ, 0x3c, !PT ;  /* 0x0000000120207812 */ /* 0x000fe400078e3cff */
[----:B------:R-:W-:Y:S09]  /*5270*/  SEL R31, R31, RZ, P0 ;  /* 0x000000ff1f1f7207 */ /* 0x000ff20000000000 */
[----:B------:R2:W-:Y:S01]  /*5280*/  @!UP0 UTMALDG.3D [UR24], [UR6], desc[UR10] ;  /* 0x00000a18060085b4 */ /* 0x0005e20008011000 */
[----:B------:R2:W-:Y:S01]  /*5290*/  @!P4 SYNCS.ARRIVE.TRANS64.RED.A0TR RZ, [UR4+0x68], R27 ;  /* 0x0000681bffffc9a7 */ /* 0x0005e20008300404 */
[----:B------:R-:W-:Y:S01]  /*52a0*/  UPLOP3.LUT UP0, UPT, UPT, UPT, UPT, 0x80, 0x8 ;  /* 0x000000000008789c */ /* 0x000fe20003f0f070 */
[----:B------:R-:W-:Y:S01]  /*52b0*/  SYNCS.ARRIVE.TRANS64.RED.A1T0 RZ, [UR5], RZ ;  /* 0x000000ffffff79a7 */ /* 0x000fe20008100405 */
[----:B------:R-:W-:Y:S09]  /*52c0*/  @P3 BRA `(.L_x_88) ;  /* 0xfffffff000a03947 */ /* 0x000ff2000383ffff */
[----:B------:R-:W-:-:S04]  /*52d0*/  SHF.L.U32 R2, R32, 0x1f, RZ ;  /* 0x0000001f20027819 */ /* 0x000fc800000006ff */
[----:B------:R-:W1:Y:S02]  /*52e0*/  SYNCS.PHASECHK.TRANS64.TRYWAIT P0, [UR4+0x70], R2 ;  /* 0x00007002ff0075a7 */ /* 0x000e640008001104 */
[----:B-1----:R-:W-:Y:S05]  /*52f0*/  @!P0 BRA `(.L_x_89) ;  /* 0x0000004c00008947 */ /* 0x002fea0003800000 */
.L_x_177:
[----:B------:R-:W3:Y:S02]  /*5300*/  SYNCS.PHASECHK.TRANS64.TRYWAIT P0, [UR4+0x78], R2 ;  /* 0x00007802ff0075a7 */ /* 0x000ee40008001104 */
[----:B---3--:R-:W-:Y:S05]  /*5310*/  @!P0 BRA `(.L_x_90) ;  /* 0x0000004c00108947 */ /* 0x008fea0003800000 */
.L_x_179:
[----:B------:R-:W3:Y:S02]  /*5320*/  SYNCS.PHASECHK.TRANS64.TRYWAIT P0, [UR4+0x80], R2 ;  /* 0x00008002ff0075a7 */ /* 0x000ee40008001104 */
[----:B---3--:R-:W-:Y:S05]  /*5330*/  @!P0 BRA `(.L_x_91) ;  /* 0x0000004c00208947 */ /* 0x008fea0003800000 */
.L_x_181:
[----:B-1----:R-:W-:-:S07]  /*5340*/  MOV R0, UR4 ;  /* 0x0000000400007c02 */ /* 0x002fce0008000f00 */
.L_x_92:
[----:B-1----:R-:W-:-:S04]  /*5350*/  SHF.L.U32 R2, R32, 0x1f, RZ ;  /* 0x0000001f20027819 */ /* 0x002fc800000006ff */
[----:B------:R1:W3:Y:S03]  /*5360*/  SYNCS.PHASECHK.TRANS64.TRYWAIT P0, [R0+URZ+0x88], R2 ;  /* 0x00008802000075a7 */ /* 0x0002e600080011ff */
[----:B---3--:R-:W-:Y:S05]  /*5370*/  @!P0 NANOSLEEP.SYNCS 0x989680 ;  /* 0x009896800000895d */ /* 0x008fea0003900000 */
[----:B------:R-:W3:Y:S02]  /*5380*/  @!P0 SYNCS.PHASECHK.TRANS64 P0, [R0+URZ+0x88], R2 ;  /* 0x00008802000085a7 */ /* 0x000ee400080010ff */
[----:B--23--:R-:W-:Y:S05]  /*5390*/  @P0 EXIT ;  /* 0x000000000000094d */ /* 0x00cfea0003800000 */
[----:B------:R-:W-:Y:S05]  /*53a0*/  BRA `(.L_x_92) ;  /* 0xfffffffc00e87947 */ /* 0x000fea000383ffff */
.L_x_77:
[----:B------:R-:W-:-:S06]  /*53b0*/  UISETP.GE.AND UP0, UPT, UR13, 0x4, UPT ;  /* 0x000000040d00788c */ /* 0x000fcc000bf06270 */
[----:B------:R-:W-:-:S13]  /*53c0*/  PLOP3.LUT P0, PT, PT, PT, UP0, 0x80, 0x8 ;  /* 0x000000000008781c */ /* 0x000fda0003f0f008 */
[----:B------:R-:W-:Y:S05]  /*53d0*/  @!P0 EXIT ;  /* 0x000000000000894d */ /* 0x000fea0003800000 */
[----:B------:R-:W-:Y:S01]  /*53e0*/  BAR.SYNC.DEFER_BLOCKING 0x6, 0xa0 ;  /* 0x0182800000007b1d */ /* 0x000fe20000010000 */
[C---:B------:R-:W-:Y:S01]  /*53f0*/  IMAD.SHL.U32 R2, R101.reuse, 0x20, RZ ;  /* 0x0000002065027824 */ /* 0x040fe200078e00ff */
[C---:B------:R-:W-:Y:S01]  /*5400*/  SHF.L.U32 R46, R101.reuse, 0x10, RZ ;  /* 0x00000010652e7819 */ /* 0x040fe200000006ff */
[C---:B------:R-:W-:Y:S01]  /*5410*/  IMAD.SHL.U32 R100, R101.reuse, 0x4, RZ ;  /* 0x0000000465647824 */ /* 0x040fe200078e00ff */
[C---:B------:R-:W-:Y:S01]  /*5420*/  LOP3.LUT R102, R101.reuse, 0x60, RZ, 0xc0, !PT ;  /* 0x0000006065667812 */ /* 0x040fe200078ec0ff */
[----:B------:R-:W-:Y:S01]  /*5430*/  HFMA2 R97, -RZ, RZ, 0, 5.9604644775390625e-08 ;  /* 0x00000001ff617431 */ /* 0x000fe200000001ff */
[----:B------:R-:W-:Y:S02]  /*5440*/  UMOV UR49, 0x400 ;  /* 0x0000040000317882 */ /* 0x000fe40000000000 */
[----:B------:R-:W1:Y:S01]  /*5450*/  LDC R91, c[0x0][0x370] ;  /* 0x0000dc00ff5b7b82 */ /* 0x000e620000000800 */
[----:B------:R-:W-:Y:S01]  /*5460*/  ULEA UR49, UR37, UR49, 0x18 ;  /* 0x0000003125317291 */ /* 0x000fe2000f8ec0ff */
[----:B------:R-:W-:Y:S01]  /*5470*/  LOP3.LUT R3, R2, 0xc0, RZ, 0xc0, !PT ;  /* 0x000000c002037812 */ /* 0x000fe200078ec0ff */
[----:B------:R-:W-:Y:S01]  /*5480*/  HFMA2 R95, -RZ, RZ, 0, 0 ;  /* 0x00000000ff5f7431 */ /* 0x000fe200000001ff */
[----:B------:R-:W-:Y:S01]  /*5490*/  LOP3.LUT R99, R101, 0x2, RZ, 0xc0, !PT ;  /* 0x0000000265637812 */ /* 0x000fe200078ec0ff */
[----:B------:R-:W-:Y:S01]  /*54a0*/  UIADD3 UR4, UPT, UPT, UR49, 0x200, URZ ;  /* 0x0000020031047890 */ /* 0x000fe2000fffe0ff */
[----:B------:R-:W-:Y:S01]  /*54b0*/  LOP3.LUT R100, R3, 0x18, R100, 0xf8, !PT ;  /* 0x0000001803647812 */ /* 0x000fe200078ef864 */
[----:B------:R-:W-:Y:S01]  /*54c0*/  IMAD.MOV.U32 R45, RZ, RZ, RZ ;  /* 0x000000ffff2d7224 */ /* 0x000fe200078e00ff */
[----:B------:R-:W3:Y:S01]  /*54d0*/  LDC R42, c[0x0][0xf0c] ;  /* 0x0003c300ff2a7b82 */ /* 0x000ee20000000800 */
[----:B------:R-:W-:Y:S01]  /*54e0*/  LOP3.LUT R46, R46, 0x600000, RZ, 0xc0, !PT ;  /* 0x006000002e2e7812 */ /* 0x000fe200078ec0ff */
[----:B------:R-:W-:Y:S01]  /*54f0*/  IMAD.MOV.U32 R105, RZ, RZ, RZ ;  /* 0x000000ffff697224 */ /* 0x000fe200078e00ff */
[----:B------:R-:W-:Y:S01]  /*5500*/  LOP3.LUT R100, R100, 0xf20, R2, 0xf8, !PT ;  /* 0x00000f2064647812 */ /* 0x000fe200078ef802 */
[----:B------:R-:W-:Y:S01]  /*5510*/  IMAD.U32 R93, RZ, RZ, UR4 ;  /* 0x00000004ff5d7e24 */ /* 0x000fe2000f8e00ff */
[----:B------:R-:W-:Y:S01]  /*5520*/  LOP3.LUT R101, R101, 0x4, RZ, 0xc0, !PT ;  /* 0x0000000465657812 */ /* 0x000fe200078ec0ff */
[----:B------:R-:W4:Y:S01]  /*5530*/  LDCU.64 UR52, c[0x0][0x348] ;  /* 0x00006900ff3477ac */ /* 0x000f220008000a00 */
[----:B------:R-:W-:Y:S01]  /*5540*/  MOV R96, RZ ;  /* 0x000000ff00607202 */ /* 0x000fe20000000f00 */
[----:B------:R-:W1:Y:S01]  /*5550*/  LDC R89, c[0x0][0xf20] ;  /* 0x0003c800ff597b82 */ /* 0x000e620000000800 */
[----:B------:R-:W2:Y:S01]  /*5560*/  LDS R0, [UR49+0x130] ;  /* 0x00013031ff007984 */ /* 0x000ea20008000800 */
[----:B------:R-:W-:Y:S01]  /*5570*/  IMAD R100, R100, 0x2, R93 ;  /* 0x0000000264647824 */ /* 0x000fe200078e025d */
[----:B------:R-:W1:Y:S03]  /*5580*/  LDCU.64 UR38, c[0x0][0xc88] ;  /* 0x00019100ff2677ac */ /* 0x000e660008000a00 */
[--C-:B------:R-:W-:Y:S01]  /*5590*/  IMAD R99, R99, -0x10, R100.reuse ;  /* 0xfffffff063637824 */ /* 0x100fe200078e0264 */
[----:B------:R-:W1:Y:S01]  /*55a0*/  LDCU.64 UR44, c[0x0][0xc90] ;  /* 0x00019200ff2c77ac */ /* 0x000e620008000a00 */
[----:B------:R-:W1:Y:S01]  /*55b0*/  LDC R41, c[0x0][0xf30] ;  /* 0x0003cc00ff297b82 */ /* 0x000e620000000800 */
[----:B------:R-:W-:Y:S01]  /*55c0*/  IMAD R98, R101, -0x10, R100 ;  /* 0xfffffff065627824 */ /* 0x000fe200078e0264 */
[----:B------:R-:W-:Y:S01]  /*55d0*/  UMOV UR50, URZ ;  /* 0x000000ff00327c82 */ /* 0x000fe20008000000 */
[----:B------:R-:W-:-:S05]  /*55e0*/  UMOV UR51, URZ ;  /* 0x000000ff00337c82 */ /* 0x000fca0008000000 */
[----:B------:R-:W1:Y:S08]  /*55f0*/  LDC.64 R84, c[0x0][0xf10] ;  /* 0x0003c400ff547b82 */ /* 0x000e700000000a00 */
[----:B------:R-:W1:Y:S08]  /*5600*/  LDC.64 R38, c[0x0][0xf18] ;  /* 0x0003c600ff267b82 */ /* 0x000e700000000a00 */
[----:B------:R-:W1:Y:S08]  /*5610*/  LDC.64 R36, c[0x0][0xf28] ;  /* 0x0003ca00ff247b82 */ /* 0x000e700000000a00 */
[----:B------:R-:W1:Y:S01]  /*5620*/  LDC.64 R82, c[0x0][0xcb0] ;  /* 0x00032c00ff527b82 */ /* 0x000e620000000a00 */
[----:B--2---:R-:W-:-:S07]  /*5630*/  IMAD.IADD R46, R0, 0x1, R46 ;  /* 0x00000001002e7824 */ /* 0x004fce00078e022e */
[----:B------:R-:W2:Y:S08]  /*5640*/  LDC.64 R80, c[0x0][0xca8] ;  /* 0x00032a00ff507b82 */ /* 0x000eb00000000a00 */
[----:B---34-:R-:W1:Y:S02]  /*5650*/  LDC R90, c[0x0][0x374] ;  /* 0x0000dd00ff5a7b82 */ /* 0x018e640000000800 */
.L_x_136:
[----:B------:R-:W-:Y:S02]  /*5660*/  LEA R0, R105, UR49, 0x3 ;  /* 0x0000003169007c11 */ /* 0x000fe4000f8e18ff */
[----:B------:R-:W-:Y:S02]  /*5670*/  SHF.L.U32 R2, R95, 0x1f, RZ ;  /* 0x0000001f5f027819 */ /* 0x000fe400000006ff */
[----:B-1----:R-:W-:Y:S02]  /*5680*/  LEA R16, R105, UR49, 0x4 ;  /* 0x0000003169107c11 */ /* 0x002fe4000f8e20ff */
[----:B---3--:R-:W3:Y:S02]  /*5690*/  SYNCS.PHASECHK.TRANS64.TRYWAIT P0, [R0+URZ+0xa0], R2 ;  /* 0x0000a002000075a7 */ /* 0x008ee400080011ff */
[----:B---3--:R-:W-:Y:S05]  /*56a0*/  @!P0 BRA `(.L_x_93) ;  /* 0x00000048005c8947 */ /* 0x008fea0003800000 */
.L_x_182:
[----:B------:R-:W4:Y:S01]  /*56b0*/  LDC.64 R10, c[0x0][0xf10] ;  /* 0x0003c400ff0a7b82 */ /* 0x000f220000000a00 */
[----:B------:R-:W2:Y:S01]  /*56c0*/  LDS.128 R16, [R16+0x110] ;  /* 0x0001100010107984 */ /* 0x000ea20000000c00 */
[----:B-1----:R-:W-:Y:S01]  /*56d0*/  ISETP.NE.AND P1, PT, R41, 0x1, PT ;  /* 0x000000012900780c */ /* 0x002fe20003f25270 */
[----:B---3--:R-:W-:Y:S01]  /*56e0*/  VIADD R0, R0, 0xb0 ;  /* 0x000000b000007836 */ /* 0x008fe20000000000 */
[----:B------:R-:W-:Y:S04]  /*56f0*/  ISETP.GE.AND P0, PT, R40, 0x1, PT ;  /* 0x000000012800780c */ /* 0x000fe80003f06270 */
[----:B------:R-:W1:Y:S01]  /*5700*/  LDC.64 R8, c[0x0][0xf18] ;  /* 0x0003c600ff087b82 */ /* 0x000e620000000a00 */
[----:B------:R-:W-:Y:S01]  /*5710*/  PRMT R0, RZ, 0x654, R0 ;  /* 0x00000654ff007816 */ /* 0x000fe20000000000 */
[----:B------:R-:W-:Y:S01]  /*5720*/  @!PT LDS RZ, [RZ] ;  /* 0x00000000fffff984 */ /* 0x000fe20000000800 */
[----:B------:R-:W-:Y:S01]  /*5730*/  @!PT LDS RZ, [RZ] ;  /* 0x00000000fffff984 */ /* 0x000fe20000000800 */
[----:B------:R-:W-:Y:S01]  /*5740*/  @!PT LDS RZ, [RZ] ;  /* 0x00000000fffff984 */ /* 0x000fe20000000800 */
[----:B------:R-:W-:Y:S01]  /*5750*/  @!PT LDS RZ, [RZ] ;  /* 0x00000000fffff984 */ /* 0x000fe20000000800 */
[----:B------:R3:W-:Y:S06]  /*5760*/  MEMBAR.ALL.CTA ;  /* 0x0000000000007992 */ /* 0x0007ec0000008000 */
[----:B---3--:R-:W3:Y:S01]  /*5770*/  FENCE.VIEW.ASYNC.S ;  /* 0x00000000000073c6 */ /* 0x008ee20000000000 */
[----:B------:R-:W1:Y:S08]  /*5780*/  @!P1 LDC R12, c[0x0][0xf20] ;  /* 0x0003c800ff0c9b82 */ /* 0x000e700000000800 */
[----:B------:R-:W1:Y:S01]  /*5790*/  @!P1 LDC R7, c[0x0][0xf0c] ;  /* 0x0003c300ff079b82 */ /* 0x000e620000000800 */
[----:B---3--:R3:W-:Y:S01]  /*57a0*/  SYNCS.ARRIVE.TRANS64.RED.A1T0 RZ, [R0+URZ], RZ ;  /* 0x000000ff00ff79a7 */ /* 0x0087e200081004ff */
[----:B--2---:R-:W-:Y:S04]  /*57b0*/  LOP3.LUT P4, RZ, R18, 0x1, RZ, 0xc0, !PT ;  /* 0x0000000112ff7812 */ /* 0x004fe8000788c0ff */
[----:B------:R-:W-:Y:S09]  /*57c0*/  P2R R103, PR, RZ, 0x10 ;  /* 0x00000010ff677803 */ /* 0x000ff20000000000 */
[----:B------:R-:W-:Y:S02]  /*57d0*/  @P4 MOV R44, R16 ;  /* 0x00000010002c4202 */ /* 0x000fe40000000f00 */
[----:B------:R-:W-:Y:S01]  /*57e0*/  @P4 LOP3.LUT R43, R17, 0xffff, RZ, 0xc0, !PT ;  /* 0x0000ffff112b4812 */ /* 0x000fe200078ec0ff */
[----:B---34-:R-:W-:Y:S06]  /*57f0*/  @!P0 BRA `(.L_x_94) ;  /* 0x0000000000a48947 */ /* 0x018fec0003800000 */
[----:B------:R-:W-:Y:S01]  /*5800*/  IMAD.HI.U32 R0, R90, R39, RZ ;  /* 0x000000275a007227 */ /* 0x000fe200078e00ff */
[----:B------:R-:W-:Y:S02]  /*5810*/  ISETP.NE.AND P0, PT, R38, 0x1, PT ;  /* 0x000000012600780c */ /* 0x000fe40003f05270 */
[----:B------:R-:W-:Y:S01]  /*5820*/  ISETP.NE.AND P2, PT, R40, 0x1, PT ;  /* 0x000000012800780c */ /* 0x000fe20003f45270 */
[----:B------:R-:W-:Y:S01]  /*5830*/  IMAD.HI.U32 R4, R91, R84, RZ ;  /* 0x000000545b047227 */ /* 0x000fe200078e00ff */
[----:B------:R-:W-:Y:S02]  /*5840*/  SHF.R.U32.HI R0, RZ, R89, R0 ;  /* 0x00000059ff007219 */ /* 0x000fe40000011600 */
[----:B------:R-:W-:Y:S01]  /*5850*/  ISETP.NE.AND P3, PT, R42, 0x1, PT ;  /* 0x000000012a00780c */ /* 0x000fe20003f65270 */
[----:B------:R-:W-:Y:S01]  /*5860*/  IMAD.HI.U32 R6, R43, R39, RZ ;  /* 0x000000272b067227 */ /* 0x000fe200078e00ff */
[-C--:B------:R-:W-:Y:S02]  /*5870*/  SHF.R.U32.HI R4, RZ, R85.reuse, R4 ;  /* 0x00000055ff047219 */ /* 0x080fe40000011604 */
[----:B------:R-:W-:Y:S01]  /*5880*/  SEL R0, R90, R0, !P0 ;  /* 0x000000005a007207 */ /* 0x000fe20004000000 */
[----:B------:R-:W-:Y:S01]  /*5890*/  IMAD.HI.U32 R5, R44, R84, RZ ;  /* 0x000000542c057227 */ /* 0x000fe200078e00ff */
[----:B------:R-:W-:Y:S03]  /*58a0*/  SEL R4, R91, R4, !P3 ;  /* 0x000000045b047207 */ /* 0x000fe60005800000 */
[-C--:B------:R-:W-:Y:S01]  /*58b0*/  IMAD.HI.U32 R3, R0, R36.reuse, RZ ;  /* 0x0000002400037227 */ /* 0x080fe200078e00ff */
[----:B------:R-:W-:Y:S03]  /*58c0*/  SHF.R.U32.HI R5, RZ, R85, R5 ;  /* 0x00000055ff057219 */ /* 0x000fe60000011605 */
[----:B------:R-:W-:Y:S01]  /*58d0*/  IMAD.HI.U32 R2, R4, R36, RZ ;  /* 0x0000002404027227 */ /* 0x000fe200078e00ff */
[----:B------:R-:W-:Y:S02]  /*58e0*/  @P2 SHF.R.U32.HI R0, RZ, R37, R3 ;  /* 0x00000025ff002219 */ /* 0x000fe40000011603 */
[----:B------:R-:W-:Y:S02]  /*58f0*/  SHF.R.U32.HI R3, RZ, R89, R6 ;  /* 0x00000059ff037219 */ /* 0x000fe40000011606 */
[----:B------:R-:W-:Y:S01]  /*5900*/  @P2 SHF.R.U32.HI R4, RZ, R37, R2 ;  /* 0x00000025ff042219 */ /* 0x000fe20000011602 */
[----:B------:R-:W-:Y:S01]  /*5910*/  IMAD R0, R40, R0, RZ ;  /* 0x0000000028007224 */ /* 0x000fe200078e02ff */
[----:B------:R-:W-:Y:S02]  /*5920*/  SEL R3, R43, R3, !P0 ;  /* 0x000000032b037207 */ /* 0x000fe40004000000 */
[----:B------:R-:W-:Y:S01]  /*5930*/  SEL R2, R44, R5, !P3 ;  /* 0x000000052c027207 */ /* 0x000fe20005800000 */
[----:B------:R-:W-:Y:S01]  /*5940*/  IMAD R5, R40, R4, RZ ;  /* 0x0000000428057224 */ /* 0x000fe200078e02ff */
[C---:B------:R-:W-:Y:S01]  /*5950*/  ISETP.GE.AND P0, PT, R3.reuse, R0, PT ;  /* 0x000000000300720c */ /* 0x040fe20003f06270 */
[C---:B------:R-:W-:Y:S03]  /*5960*/  IMAD.HI.U32 R0, R3.reuse, R36, RZ ;  /* 0x0000002403007227 */ /* 0x040fe600078e00ff */
[C---:B------:R-:W-:Y:S02]  /*5970*/  ISETP.GE.OR P0, PT, R2.reuse, R5, P0 ;  /* 0x000000050200720c */ /* 0x040fe40000706670 */
[----:B------:R-:W-:Y:S04]  /*5980*/  SHF.R.U32.HI R0, RZ, R37, R0 ;  /* 0x00000025ff007219 */ /* 0x000fe80000011600 */
[C---:B------:R-:W-:Y:S05]  /*5990*/  SEL R6, R3.reuse, R0, !P2 ;  /* 0x0000000003067207 */ /* 0x040fea0005000000 */
        /* <DEDUP_REMOVED lines=14> */
[----:B------:R-:W-:Y:S07]  /*5a80*/  IMAD R43, R3, R38, R43 ;  /* 0x00000026032b7224 */ /* 0x000fee00078e022b */
.L_x_94:
[----:B-1----:R-:W-:Y:S01]  /*5a90*/  @!P1 IMAD.HI.U32 R2, R43, R9, RZ ;  /* 0x000000092b029227 */ /* 0x002fe200078e00ff */
[----:B------:R-:W-:Y:S01]  /*5aa0*/  @!P1 ISETP.NE.AND P0, PT, R8, 0x1, PT ;  /* 0x000000010800980c */ /* 0x000fe20003f05270 */
[----:B------:R-:W-:Y:S01]  /*5ab0*/  USHF.L.U32 UR42, UR20, 0x7, URZ ;  /* 0x00000007142a7899 */ /* 0x000fe200080006ff */
[----:B------:R-:W-:Y:S01]  /*5ac0*/  @!P1 ISETP.NE.AND P2, PT, R7, 0x1, PT ;  /* 0x000000010700980c */ /* 0x000fe20003f45270 */
[C---:B------:R-:W-:Y:S01]  /*5ad0*/  @!P1 IMAD.HI.U32 R0, R44.reuse, R10, RZ ;  /* 0x0000000a2c009227 */ /* 0x040fe200078e00ff */
[----:B------:R-:W-:Y:S01]  /*5ae0*/  @!P1 SHF.R.U32.HI R2, RZ, R12, R2 ;  /* 0x0000000cff029219 */ /* 0x000fe20000011602 */
[----:B------:R-:W-:Y:S01]  /*5af0*/  USHF.L.U32 UR41, UR12, 0x7, URZ ;  /* 0x000000070c297899 */ /* 0x000fe200080006ff */
[----:B------:R-:W-:Y:S01]  /*5b00*/  @P4 SHF.R.U32.HI R94, RZ, 0x10, R17 ;  /* 0x00000010ff5e4819 */ /* 0x000fe20000011611 */
[----:B------:R-:W-:Y:S01]  /*5b10*/  VIADD R105, R105, 0x1 ;  /* 0x0000000169697836 */ /* 0x000fe20000000000 */
[----:B------:R-:W-:Y:S01]  /*5b20*/  @!P1 SEL R2, R43, R2, !P0 ;  /* 0x000000022b029207 */ /* 0x000fe20004000000 */
[----:B------:R-:W-:Y:S01]  /*5b30*/  BSSY.RECONVERGENT B6, `(.L_x_95) ;  /* 0x0000028000067945 */ /* 0x000fe20003800200 */
[----:B------:R-:W-:Y:S02]  /*5b40*/  @!P1 SHF.R.U32.HI R0, RZ, R11, R0 ;  /* 0x0000000bff009219 */ /* 0x000fe40000011600 */
[----:B------:R-:W-:Y:S02]  /*5b50*/  LOP3.LUT P0, RZ, R93, 0x1b0, RZ, 0xc0, !PT ;  /* 0x000001b05dff7812 */ /* 0x000fe4000780c0ff */
[----:B------:R-:W-:Y:S05]  /*5b60*/  @!P1 SEL R3, R44, R0, !P2 ;  /* 0x000000002c039207 */ /* 0x000fea0005000000 */
[----:B------:R-:W-:Y:S02]  /*5b70*/  @!P1 IMAD.IADD R0, R2, 0x1, -R3 ;  /* 0x0000000102009824 */ /* 0x000fe400078e0a03 */
[----:B------:R-:W-:Y:S02]  /*5b80*/  @!P1 IMAD.IADD R2, R3, 0x1, -R2 ;  /* 0x0000000103029824 */ /* 0x000fe400078e0a02 */
[----:B------:R-:W-:Y:S02]  /*5b90*/  @!P1 IMAD R44, R0, R7, R44 ;  /* 0x00000007002c9224 */ /* 0x000fe400078e022c */
[----:B------:R-:W-:Y:S01]  /*5ba0*/  @!P1 IMAD R43, R2, R8, R43 ;  /* 0x00000008022b9224 */ /* 0x000fe200078e022b */
[----:B------:R-:W-:Y:S06]  /*5bb0*/  @!P0 BRA `(.L_x_96) ;  /* 0x00000000007c8947 */ /* 0x000fec0003800000 */
[----:B------:R-:W1:Y:S01]  /*5bc0*/  LDCU.64 UR8, c[0x4][0x80] ;  /* 0x01001000ff0877ac */ /* 0x000e620008000a00 */
[----:B------:R-:W-:Y:S01]  /*5bd0*/  MOV R2, 0x0 ;  /* 0x0000000000027802 */ /* 0x000fe20000000f00 */
[----:B------:R-:W-:Y:S02]  /*5be0*/  HFMA2 R12, -RZ, RZ, 0, 5.9604644775390625e-08 ;  /* 0x00000001ff0c7431 */ /* 0x000fe400000001ff */
[----:B------:R-:W-:Y:S01]  /*5bf0*/  IMAD.MOV.U32 R8, RZ, RZ, 0x70 ;  /* 0x00000070ff087424 */ /* 0x000fe200078e00ff */
[----:B------:R2:W3:Y:S01]  /*5c00*/  LDC.64 R14, c[0x4][R2] ;  /* 0x01000000020e7b82 */ /* 0x0004e20000000a00 */
[----:B------:R-:W4:Y:S01]  /*5c10*/  LDCU.64 UR6, c[0x4][0x88] ;  /* 0x01001100ff0677ac */ /* 0x000f220008000a00 */
[----:B------:R-:W-:Y:S01]  /*5c20*/  IMAD.MOV.U32 R13, RZ, RZ, RZ ;  /* 0x000000ffff0d7224 */ /* 0x000fe200078e00ff */
[----:B------:R-:W2:Y:S01]  /*5c30*/  LDCU.64 UR4, c[0x4][0x8] ;  /* 0x01000100ff0477ac */ /* 0x000ea20008000a00 */
[----:B-1----:R-:W-:Y:S01]  /*5c40*/  MOV R5, UR9 ;  /* 0x0000000900057c02 */ /* 0x002fe20008000f00 */
[----:B------:R-:W-:Y:S01]  /*5c50*/  IMAD.U32 R4, RZ, RZ, UR8 ;  /* 0x00000008ff047e24 */ /* 0x000fe2000f8e00ff */
[----:B----4-:R-:W-:Y:S01]  /*5c60*/  MOV R7, UR7 ;  /* 0x0000000700077c02 */ /* 0x010fe20008000f00 */
[----:B------:R-:W-:Y:S01]  /*5c70*/  IMAD.U32 R6, RZ, RZ, UR6 ;  /* 0x00000006ff067e24 */ /* 0x000fe2000f8e00ff */
[----:B--2---:R-:W-:Y:S01]  /*5c80*/  MOV R11, UR5 ;  /* 0x00000005000b7c02 */ /* 0x004fe20008000f00 */
[----:B------:R-:W-:Y:S02]  /*5c90*/  IMAD.U32 R10, RZ, RZ, UR4 ;  /* 0x00000004ff0a7e24 */ /* 0x000fe4000f8e00ff */
[----:B------:R-:W-:Y:S07]  /*5ca0*/  LEPC R20, `(.L_x_97) ;  /* 0x000000001014794e */ /* 0x000fee0000000000 */
[----:B---3-5:R-:W-:Y:S05]  /*5cb0*/  CALL.ABS.NOINC R14 ;  /* 0x000000000e007343 */ /* 0x028fea0003c00000 */
.L_x_97:
[----:B------:R-:W1:Y:S01]  /*5cc0*/  LDCU.64 UR8, c[0x4][0x80] ;  /* 0x01001000ff0877ac */ /* 0x000e620008000a00 */
[----:B------:R-:W2:Y:S01]  /*5cd0*/  LDC.64 R2, c[0x4][R2] ;  /* 0x0100000002027b82 */ /* 0x000ea20000000a00 */
[----:B------:R-:W-:Y:S02]  /*5ce0*/  HFMA2 R12, -RZ, RZ, 0, 5.9604644775390625e-08 ;  /* 0x00000001ff0c7431 */ /* 0x000fe400000001ff */
[----:B------:R-:W-:Y:S02]  /*5cf0*/  IMAD.MOV.U32 R8, RZ, RZ, 0x70 ;  /* 0x00000070ff087424 */ /* 0x000fe400078e00ff */
[----:B------:R-:W-:Y:S01]  /*5d00*/  IMAD.MOV.U32 R13, RZ, RZ, RZ ;  /* 0x000000ffff0d7224 */ /* 0x000fe200078e00ff */
[----:B------:R-:W3:Y:S01]  /*5d10*/  LDCU.64 UR6, c[0x4][0x88] ;  /* 0x01001100ff0677ac */ /* 0x000ee20008000a00 */
[----:B------:R-:W4:Y:S01]  /*5d20*/  LDCU.64 UR4, c[0x4][0x8] ;  /* 0x01000100ff0477ac */ /* 0x000f220008000a00 */
[----:B-1----:R-:W-:Y:S02]  /*5d30*/  MOV R4, UR8 ;  /* 0x0000000800047c02 */ /* 0x002fe40008000f00 */
[----:B------:R-:W-:Y:S02]  /*5d40*/  MOV R5, UR9 ;  /* 0x0000000900057c02 */ /* 0x000fe40008000f00 */
[----:B---3--:R-:W-:Y:S01]  /*5d50*/  MOV R7, UR7 ;  /* 0x0000000700077c02 */ /* 0x008fe20008000f00 */
[----:B------:R-:W-:Y:S01]  /*5d60*/  IMAD.U32 R6, RZ, RZ, UR6 ;  /* 0x00000006ff067e24 */ /* 0x000fe2000f8e00ff */
[----:B----4-:R-:W-:Y:S01]  /*5d70*/  MOV R11, UR5 ;  /* 0x00000005000b7c02 */ /* 0x010fe20008000f00 */
[----:B------:R-:W-:Y:S02]  /*5d80*/  IMAD.U32 R10, RZ, RZ, UR4 ;  /* 0x00000004ff0a7e24 */ /* 0x000fe4000f8e00ff */
[----:B------:R-:W-:Y:S07]  /*5d90*/  LEPC R20, `(.L_x_96) ;  /* 0x000000001014794e */ /* 0x000fee0000000000 */
[----:B--2---:R-:W-:Y:S05]  /*5da0*/  CALL.ABS.NOINC R2 ;  /* 0x0000000002007343 */ /* 0x004fea0003c00000 */
.L_x_96:
[----:B------:R-:W-:Y:S05]  /*5db0*/  BSYNC.RECONVERGENT B6 ;  /* 0x0000000000067941 */ /* 0x000fea0003800200 */
.L_x_95:
[----:B------:R-:W-:Y:S01]  /*5dc0*/  ISETP.NE.U32.AND P4, PT, R82, RZ, PT ;  /* 0x000000ff5200720c */ /* 0x000fe20003f85070 */
[----:B------:R-:W-:Y:S01]  /*5dd0*/  UISETP.NE.AND UP2, UPT, UR48, URZ, UPT ;  /* 0x000000ff3000728c */ /* 0x000fe2000bf45270 */
[----:B------:R-:W-:Y:S01]  /*5de0*/  ISETP.NE.U32.AND P2, PT, RZ, UR38, PT ;  /* 0x00000026ff007c0c */ /* 0x000fe2000bf45070 */
[----:B------:R-:W-:Y:S01]  /*5df0*/  UISETP.NE.U32.AND UP1, UPT, UR44, URZ, UPT ;  /* 0x000000ff2c00728c */ /* 0x000fe2000bf25070 */
[----:B------:R-:W-:Y:S01]  /*5e00*/  ISETP.NE.AND.EX P4, PT, R83, RZ, PT, P4 ;  /* 0x000000ff5300720c */ /* 0x000fe20003f85340 */
[----:B------:R-:W-:Y:S01]  /*5e10*/  UPLOP3.LUT UP0, UPT, UPT, UPT, UPT, 0x40, 0x4 ;  /* 0x000000000004789c */ /* 0x000fe20003f0e870 */
[----:B------:R-:W-:Y:S01]  /*5e20*/  ISETP.NE.AND.EX P2, PT, RZ, UR39, PT, P2 ;  /* 0x00000027ff007c0c */ /* 0x000fe2000bf45320 */
[----:B------:R-:W-:Y:S01]  /*5e30*/  UISETP.NE.AND.EX UP1, UPT, UR45, URZ, UPT, UP1 ;  /* 0x000000ff2d00728c */ /* 0x000fe2000bf25310 */
[----:B------:R-:W-:Y:S04]  /*5e40*/  PLOP3.LUT P1, PT, PT, PT, UP2, 0x80, 0x8 ;  /* 0x000000000008781c */ /* 0x000fe80003f2f028 */
[----:B------:R-:W-:Y:S06]  /*5e50*/  @UP2 UPLOP3.LUT UP0, UPT, UPT, UPT, UP1, 0x80, 0x8 ;  /* 0x000000000008289c */ /* 0x000fec0003f0f010 */
[----:B------:R-:W-:Y:S01]  /*5e60*/  PLOP3.LUT P0, PT, PT, PT, UP0, 0x80, 0x8 ;  /* 0x000000000008781c */ /* 0x000fe20003f0f008 */
[----:B------:R-:W-:Y:S01]  /*5e70*/  @!UPT UIADD3 URZ, UPT, UPT, URZ, URZ, URZ ;  /* 0x000000fffffff290 */ /* 0x000fe2000fffe0ff */
[----:B------:R-:W-:Y:S11]  /*5e80*/  BRA.U !UP1, `(.L_x_98) ;  /* 0x0000000109387547 */ /* 0x000ff6000b800000 */
[----:B------:R-:W-:Y:S01]  /*5e90*/  UISETP.NE.U32.AND UP0, UPT, UR38, URZ, UPT ;  /* 0x000000ff2600728c */ /* 0x000fe2000bf05070 */
[----:B------:R-:W-:Y:S02]  /*5ea0*/  HFMA2 R0, -RZ, RZ, 0, 5.9604644775390625e-08 ;  /* 0x00000001ff007431 */ /* 0x000fe400000001ff */
[----:B------:R-:W-:Y:S01]  /*5eb0*/  IMAD.MOV.U32 R88, RZ, RZ, 0x1 ;  /* 0x00000001ff587424 */ /* 0x000fe200078e00ff */
[----:B------:R-:W-:Y:S06]  /*5ec0*/  UISETP.NE.AND.EX UP0, UPT, UR39, URZ, UPT, UP0 ;  /* 0x000000ff2700728c */ /* 0x000fec000bf05300 */
[----:B------:R-:W-:Y:S05]  /*5ed0*/  PLOP3.LUT P3, PT, PT, PT, UP0, 0x80, 0x8 ;  /* 0x000000000008781c */ /* 0x000fea0003f6f008 */
[----:B------:R-:W1:Y:S01]  /*5ee0*/  @UP0 LDCU.64 UR6, c[0x0][0xc88] ;  /* 0x00019100ff0607ac */ /* 0x000e620008000a00 */
[----:B------:R-:W-:Y:S07]  /*5ef0*/  @UP0 UIMAD UR4, UR36, UR44, URZ ;  /* 0x0000002c240402a4 */ /* 0x000fee000f8e02ff */
[----:B------:R-:W-:Y:S01]  /*5f00*/  @!P3 PRMT R88, R0, 0x7610, R88 ;  /* 0x000076100058b816 */ /* 0x000fe20000000058 */
[----:B-1----:R-:W-:Y:S03]  /*5f10*/  @UP0 UIMAD.WIDE UR6, UR4, 0x4, UR6 ;  /* 0x00000004040608a5 */ /* 0x002fe6000f8e0206 */
[----:B------:R-:W1:Y:S03]  /*5f20*/  @!UP0 LDCU UR4, c[0x0][0xc80] ;  /* 0x00019000ff0487ac */ /* 0x000e660008000800 */
[----:B------:R-:W-:Y:S01]  /*5f30*/  IMAD.U32 R2, RZ, RZ, UR6 ;  /* 0x00000006ff027e24 */ /* 0x000fe2000f8e00ff */
[----:B------:R-:W-:Y:S05]  /*5f40*/  MOV R3, UR7 ;  /* 0x0000000700037c02 */ /* 0x000fea0008000f00 */
[----:B-----5:R2:W5:Y:S02]  /*5f50*/  @P3 LDG.E R49, desc[UR46][R2.64] ;  /* 0x0000002e02313981 */ /* 0x020564000c1e1900 */
[----:B-12---:R-:W-:Y:S02]  /*5f60*/  @!P3 IMAD.U32 R49, RZ, RZ, UR4 ;  /* 0x00000004ff31be24 */ /* 0x006fe4000f8e00ff */
.L_x_98:
[----:B------:R-:W-:Y:S05]  /*5f70*/  @!P4 BRA `(.L_x_99) ;  /* 0x000000000020c947 */ /* 0x000fea0003800000 */
[----:B------:R-:W-:Y:S04]  /*5f80*/  ISETP.NE.U32.AND P3, PT, R80, RZ, PT ;  /* 0x000000ff5000720c */ /* 0x000fe80003f65070 */
[----:B------:R-:W-:Y:S11]  /*5f90*/  ISETP.NE.AND.EX P3, PT, R81, RZ, PT, P3 ;  /* 0x000000ff5100720c */ /* 0x000ff60003f65330 */
[----:B------:R-:W-:Y:S02]  /*5fa0*/  @!UPT UIADD3 URZ, UPT, UPT, URZ, URZ, URZ ;  /* 0x000000fffffff290 */ /* 0x000fe4000fffe0ff */
[----:B------:R-:W1:Y:S01]  /*5fb0*/  @P3 LDC.64 R2, c[0x0][0xca8] ;  /* 0x00032a00ff023b82 */ /* 0x000e620000000a00 */
[----:B------:R-:W-:Y:S04]  /*5fc0*/  @P3 IMAD R0, R82, UR36, RZ ;  /* 0x0000002452003c24 */ /* 0x000fe8000f8e02ff */
[----:B-1----:R-:W-:Y:S05]  /*5fd0*/  @P3 IMAD.WIDE R2, R0, 0x4, R2 ;  /* 0x0000000400023825 */ /* 0x002fea00078e0202 */
[----:B-----5:R1:W5:Y:S02]  /*5fe0*/  @P3 LDG.E R47, desc[UR46][R2.64] ;  /* 0x0000002e022f3981 */ /* 0x020364000c1e1900 */
[----:B-1----:R-:W2:Y:S02]  /*5ff0*/  @!P3 LDC R47, c[0x0][0xca0] ;  /* 0x00032800ff2fbb82 */ /* 0x002ea40000000800 */
.L_x_99:
[----:B-----5:R-:W-:Y:S01]  /*6000*/  FSETP.NEU.AND P3, PT, R49, RZ, PT ;  /* 0x000000ff3100720b */ /* 0x020fe20003f6d000 */
[----:B------:R-:W-:Y:S01]  /*6010*/  BSSY B1, `(.L_x_100) ;  /* 0x0000039000017945 */ /* 0x000fe20003800000 */
[----:B------:R-:W-:Y:S01]  /*6020*/  SEL R3, RZ, 0xffffffff, P2 ;  /* 0xffffffffff037807 */ /* 0x000fe20001000000 */
[----:B------:R-:W-:Y:S01]  /*6030*/  IMAD.MOV.U32 R66, RZ, RZ, 0x1 ;  /* 0x00000001ff427424 */ /* 0x000fe200078e00ff */
[----:B------:R-:W-:Y:S01]  /*6040*/  @P1 LOP3.LUT P2, RZ, R88, 0xff, RZ, 0xc0, !PT ;  /* 0x000000ff58ff1812 */ /* 0x000fe2000784c0ff */
[----:B------:R-:W-:Y:S01]  /*6050*/  IMAD R48, R45, 0x80, R46 ;  /* 0x000000802d307824 */ /* 0x000fe200078e022e */
[----:B------:R-:W-:Y:S01]  /*6060*/  @P1 SEL R0, RZ, 0xffffffff, P3 ;  /* 0xffffffffff001807 */ /* 0x000fe20001800000 */
[----:B------:R-:W-:Y:S01]  /*6070*/  IMAD R106, R101, -0x10, R99 ;  /* 0xfffffff0656a7824 */ /* 0x000fe200078e0263 */
[----:B------:R-:W-:Y:S01]  /*6080*/  LOP3.LUT R97, R97, 0x1, RZ, 0x3c, !PT ;  /* 0x0000000161617812 */ /* 0x000fe200078e3cff */
[----:B------:R-:W-:Y:S01]  /*6090*/  IMAD.MOV.U32 R65, RZ, RZ, RZ ;  /* 0x000000ffff417224 */ /* 0x000fe200078e00ff */
[----:B------:R-:W-:Y:S02]  /*60a0*/  @P0 SEL R0, R3, R0, !P2 ;  /* 0x0000000003000207 */ /* 0x000fe40005000000 */
[----:B------:R-:W-:Y:S02]  /*60b0*/  CS2R R78, SRZ ;  /* 0x00000000004e7805 */ /* 0x000fe4000001ff00 */
[----:B------:R-:W-:Y:S02]  /*60c0*/  LEA R64, R45, UR49, 0x3 ;  /* 0x000000312d407c11 */ /* 0x000fe4000f8e18ff */
[----:B------:R-:W-:Y:S02]  /*60d0*/  CS2R R76, SRZ ;  /* 0x00000000004c7805 */ /* 0x000fe4000001ff00 */
[----:B------:R-:W-:Y:S02]  /*60e0*/  @P1 LOP3.LUT R0, R0, 0x1, RZ, 0xc0, !PT ;  /* 0x0000000100001812 */ /* 0x000fe400078ec0ff */
[----:B------:R-:W-:Y:S02]  /*60f0*/  CS2R R70, SRZ ;  /* 0x0000000000467805 */ /* 0x000fe4000001ff00 */
[----:B------:R-:W-:Y:S02]  /*6100*/  PLOP3.LUT P2, PT, PT, PT, UP1, 0x80, 0x8 ;  /* 0x000000000008781c */ /* 0x000fe40003f4f018 */
[----:B------:R-:W-:Y:S02]  /*6110*/  CS2R R68, SRZ ;  /* 0x0000000000447805 */ /* 0x000fe4000001ff00 */
[----:B------:R-:W-:Y:S02]  /*6120*/  ISETP.NE.U32.OR P5, PT, R0, 0x1, !P1 ;  /* 0x000000010000780c */ /* 0x000fe40004fa5470 */
[----:B------:R-:W-:Y:S02]  /*6130*/  CS2R R62, SRZ ;  /* 0x00000000003e7805 */ /* 0x000fe4000001ff00 */
[----:B------:R-:W-:Y:S02]  /*6140*/  LOP3.LUT P4, R104, R88, 0xff, RZ, 0xc0, !PT ;  /* 0x000000ff58687812 */ /* 0x000fe4000788c0ff */
[----:B------:R-:W-:Y:S02]  /*6150*/  CS2R R60, SRZ ;  /* 0x00000000003c7805 */ /* 0x000fe4000001ff00 */
[----:B------:R-:W-:Y:S02]  /*6160*/  SEL R2, RZ, 0xffffffff, P3 ;  /* 0xffffffffff027807 */ /* 0x000fe40001800000 */
[----:B------:R-:W-:Y:S02]  /*6170*/  CS2R R58, SRZ ;  /* 0x00000000003a7805 */ /* 0x000fe4000001ff00 */
[----:B------:R-:W-:Y:S02]  /*6180*/  P2R R107, PR, RZ, 0x20 ;  /* 0x00000020ff6b7803 */ /* 0x000fe40000000000 */
[----:B------:R-:W-:Y:S02]  /*6190*/  CS2R R56, SRZ ;  /* 0x0000000000387805 */ /* 0x000fe4000001ff00 */
[----:B------:R-:W-:Y:S02]  /*61a0*/  @P2 SEL R2, R3, R2, !P4 ;  /* 0x0000000203022207 */ /* 0x000fe40006000000 */
[----:B------:R-:W-:Y:S02]  /*61b0*/  @P5 SHF.L.U32 R0, R97, 0x1f, RZ ;  /* 0x0000001f61005819 */ /* 0x000fe400000006ff */
[----:B------:R-:W-:Y:S02]  /*61c0*/  LOP3.LUT R2, R2, 0x1, RZ, 0xc0, !PT ;  /* 0x0000000102027812 */ /* 0x000fe400078ec0ff */
[----:B------:R1:W3:Y:S02]  /*61d0*/  @P5 SYNCS.PHASECHK.TRANS64.TRYWAIT P1, [UR49+0x50], R0 ;  /* 0x00005000ff0055a7 */ /* 0x0002e40008021131 */
[----:B------:R-:W-:Y:S04]  /*61e0*/  ISETP.NE.U32.AND P2, PT, R2, 0x1, PT ;  /* 0x000000010200780c */ /* 0x000fe80003f45070 */
[----:B------:R-:W-:Y:S02]  /*61f0*/  P2R R67, PR, RZ, 0x4 ;  /* 0x00000004ff437803 */ /* 0x000fe40000000000 */
[----:B-1----:R-:W-:Y:S04]  /*6200*/  SHF.L.U32 R0, R96, 0x1f, RZ ;  /* 0x0000001f60007819 */ /* 0x002fe800000006ff */
[----:B------:R1:W4:Y:S01]  /*6210*/  SYNCS.PHASECHK.TRANS64.TRYWAIT P0, [R64+URZ+0xc0], R0 ;  /* 0x0000c000400075a7 */ /* 0x00032200080011ff */
[----:B---3--:R-:W-:Y:S01]  /*6220*/  @P5 SEL R66, RZ, 0x1, !P1 ;  /* 0x00000001ff425807 */ /* 0x008fe20004800000 */
[----:B-1----:R-:W-:Y:S06]  /*6230*/  @!P5 BRA `(.L_x_101) ;  /* 0x000000000058d947 */ /* 0x002fec0003800000 */
[----:B------:R-:W-:Y:S01]  /*6240*/  IMAD.MOV.U32 R79, RZ, RZ, RZ ;  /* 0x000000ffff4f7224 */ /* 0x000fe200078e00ff */
[----:B------:R-:W-:Y:S01]  /*6250*/  ISETP.NE.AND P1, PT, R66, RZ, PT ;  /* 0x000000ff4200720c */ /* 0x000fe20003f25270 */
[----:B------:R-:W-:Y:S01]  /*6260*/  BSSY B0, `(.L_x_102) ;  /* 0x000000c000007945 */ /* 0x000fe20003800000 */
[----:B------:R-:W-:Y:S02]  /*6270*/  CS2R R58, SRZ ;  /* 0x00000000003a7805 */ /* 0x000fe4000001ff00 */
[----:B------:R-:W-:Y:S02]  /*6280*/  CS2R R56, SRZ ;  /* 0x0000000000387805 */ /* 0x000fe4000001ff00 */
[----:B------:R-:W-:Y:S02]  /*6290*/  CS2R R62, SRZ ;  /* 0x00000000003e7805 */ /* 0x000fe4000001ff00 */
[----:B------:R-:W-:Y:S02]  /*62a0*/  CS2R R60, SRZ ;  /* 0x00000000003c7805 */ /* 0x000fe4000001ff00 */
[----:B------:R-:W-:Y:S02]  /*62b0*/  CS2R R70, SRZ ;  /* 0x0000000000467805 */ /* 0x000fe4000001ff00 */
[----:B------:R-:W-:Y:S02]  /*62c0*/  CS2R R68, SRZ ;  /* 0x0000000000447805 */ /* 0x000fe4000001ff00 */
[----:B------:R-:W-:Y:S01]  /*62d0*/  CS2R R76, SRZ ;  /* 0x00000000004c7805 */ /* 0x000fe2000001ff00 */
[----:B------:R-:W-:Y:S06]  /*62e0*/  @P1 BRA `(.L_x_103) ;  /* 0x00000000000c1947 */ /* 0x000fec0003800000 */
[----:B------:R-:W-:Y:S04]  /*62f0*/  SHF.L.U32 R3, R97, 0x1f, RZ ;  /* 0x0000001f61037819 */ /* 0x000fe800000006ff */
[----:B------:R-:W1:Y:S02]  /*6300*/  SYNCS.PHASECHK.TRANS64.TRYWAIT P1, [UR49+0x50], R3 ;  /* 0x00005003ff0075a7 */ /* 0x000e640008021131 */
[----:B-1----:R-:W-:Y:S05]  /*6310*/  @!P1 BRA `(.L_x_104) ;  /* 0x0000003c00549947 */ /* 0x002fea0003800000 */
.L_x_103:
[----:B------:R-:W-:Y:S05]  /*6320*/  BSYNC B0 ;  /* 0x0000000000007941 */ /* 0x000fea0003800000 */
.L_x_102:
[----:B------:R-:W-:Y:S01]  /*6330*/  ISETP.NE.AND P1, PT, R67, RZ, PT ;  /* 0x000000ff4300720c */ /* 0x000fe20003f25270 */
[----:B------:R-:W-:Y:S11]  /*6340*/  HFMA2 R65, -RZ, RZ, 0, 5.9604644775390625e-08 ;  /* 0x00000001ff417431 */ /* 0x000ff600000001ff */
[----:B------:R-:W-:Y:S01]  /*6350*/  @!UPT UIADD3 URZ, UPT, UPT, URZ, URZ, URZ ;  /* 0x000000fffffff290 */ /* 0x000fe2000fffe0ff */
[----:B------:R3:W1:Y:S04]  /*6360*/  @P1 LDS.128 R56, [R100] ;  /* 0x0000000064381984 */ /* 0x0006680000000c00 */
[----:B------:R3:W1:Y:S04]  /*6370*/  @P1 LDS.128 R60, [R99+0x10] ;  /* 0x00001000633c1984 */ /* 0x0006680000000c00 */
[----:B------:R3:W1:Y:S04]  /*6380*/  @P1 LDS.128 R68, [R98+0x20] ;  /* 0x0000200062441984 */ /* 0x0006680000000c00 */
[----:B------:R3:W1:Y:S02]  /*6390*/  @P1 LDS.128 R76, [R106+0x30] ;  /* 0x000030006a4c1984 */ /* 0x0006640000000c00 */
.L_x_101:
[----:B------:R-:W-:Y:S05]  /*63a0*/  BSYNC B1 ;  /* 0x0000000000017941 */ /* 0x000fea0003800000 */
.L_x_100:
[----:B-1----:R-:W-:Y:S04]  /*63b0*/  SHF.R.U32.HI R2, RZ, 0x15, R48 ;  /* 0x00000015ff027819 */ /* 0x002fe80000011630 */
[----:B------:R-:W-:Y:S01]  /*63c0*/  LOP3.LUT P1, RZ, R2, 0x3, R92, 0x48, !PT ;  /* 0x0000000302ff7812 */ /* 0x000fe2000782485c */
[----:B------:R-:W-:Y:S01]  /*63d0*/  @!UPT UIADD3 URZ, UPT, UPT, URZ, URZ, URZ ;  /* 0x000000fffffff290 */ /* 0x000fe2000fffe0ff */
[----:B----4-:R-:W-:Y:S11]  /*63e0*/  @P0 BRA `(.L_x_105) ;  /* 0x0000000000080947 */ /* 0x010ff60003800000 */
[----:B------:R-:W1:Y:S02]  /*63f0*/  SYNCS.PHASECHK.TRANS64.TRYWAIT P0, [R64+URZ+0xc0], R0 ;  /* 0x0000c000400075a7 */ /* 0x000e6400080011ff */
[----:B-1----:R-:W-:Y:S05]  /*6400*/  @!P0 BRA `(.L_x_106) ;  /* 0x0000003c00308947 */ /* 0x002fea0003800000 */
.L_x_105:
[----:B------:R-:W-:Y:S05]  /*6410*/  @!P1 BRA `(.L_x_107) ;  /* 0x0000000000409947 */ /* 0x000fea0003800000 */
[----:B------:R-:W4:Y:S01]  /*6420*/  LDCU.64 UR8, c[0x4][0x70] ;  /* 0x01000e00ff0877ac */ /* 0x000f220008000a00 */
[----:B------:R-:W-:Y:S01]  /*6430*/  MOV R3, 0x0 ;  /* 0x0000000000037802 */ /* 0x000fe20000000f00 */
[----:B------:R-:W-:Y:S02]  /*6440*/  HFMA2 R12, -RZ, RZ, 0, 5.9604644775390625e-08 ;  /* 0x00000001ff0c7431 */ /* 0x000fe400000001ff */
[----:B------:R-:W-:Y:S02]  /*6450*/  IMAD.MOV.U32 R8, RZ, RZ, 0x192 ;  /* 0x00000192ff087424 */ /* 0x000fe400078e00ff */
[----:B------:R-:W-:Y:S01]  /*6460*/  IMAD.MOV.U32 R13, RZ, RZ, RZ ;  /* 0x000000ffff0d7224 */ /* 0x000fe200078e00ff */
[----:B------:R-:W5:Y:S01]  /*6470*/  LDCU.64 UR6, c[0x4][0x78] ;  /* 0x01000f00ff0677ac */ /* 0x000f620008000a00 */
[----:B------:R-:W1:Y:S01]  /*6480*/  LDC.64 R2, c[0x4][R3] ;  /* 0x0100000003027b82 */ /* 0x000e620000000a00 */
[----:B------:R-:W2:Y:S01]  /*6490*/  LDCU.64 UR4, c[0x4][0x10] ;  /* 0x01000200ff0477ac */ /* 0x000ea20008000a00 */
[----:B----4-:R-:W-:Y:S01]  /*64a0*/  MOV R5, UR9 ;  /* 0x0000000900057c02 */ /* 0x010fe20008000f00 */
[----:B------:R-:W-:Y:S01]  /*64b0*/  IMAD.U32 R4, RZ, RZ, UR8 ;  /* 0x00000008ff047e24 */ /* 0x000fe2000f8e00ff */
[----:B-----5:R-:W-:Y:S01]  /*64c0*/  MOV R7, UR7 ;  /* 0x0000000700077c02 */ /* 0x020fe20008000f00 */
[----:B------:R-:W-:Y:S01]  /*64d0*/  IMAD.U32 R6, RZ, RZ, UR6 ;  /* 0x00000006ff067e24 */ /* 0x000fe2000f8e00ff */
[----:B--2---:R-:W-:Y:S01]  /*64e0*/  MOV R11, UR5 ;  /* 0x00000005000b7c02 */ /* 0x004fe20008000f00 */
[----:B------:R-:W-:Y:S02]  /*64f0*/  IMAD.U32 R10, RZ, RZ, UR4 ;  /* 0x00000004ff0a7e24 */ /* 0x000fe4000f8e00ff */
[----:B------:R-:W-:Y:S07]  /*6500*/  LEPC R20, `(.L_x_107) ;  /* 0x000000001014794e */ /* 0x000fee0000000000 */
[----:B-1-3--:R-:W-:Y:S05]  /*6510*/  CALL.ABS.NOINC R2 ;  /* 0x0000000002007343 */ /* 0x00afea0003c00000 */
.L_x_107:
[----:B------:R-:W-:Y:S01]  /*6520*/  SHF.L.U32 R50, R56, 0x10, RZ ;  /* 0x0000001038327819 */ /* 0x000fe200000006ff */
[----:B------:R-:W-:Y:S05]  /*6530*/  WARPSYNC.ALL ;  /* 0x0000000000007948 */ /* 0x000fea0003800000 */
[----:B------:R-:W-:Y:S01]  /*6540*/  R2UR UR4, R48 ;  /* 0x00000000300472ca */ /* 0x000fe200000e0000 */
[----:B------:R-:W-:Y:S01]  /*6550*/  BSSY.RECONVERGENT B0, `(.L_x_108) ;  /* 0x0000088000007945 */ /* 0x000fe20003800200 */
[----:B------:R-:W-:Y:S02]  /*6560*/  LOP3.LUT R51, R56, 0xffff0000, RZ, 0xc0, !PT ;  /* 0xffff000038337812 */ /* 0x000fe400078ec0ff */
[----:B------:R-:W-:Y:S02]  /*6570*/  SHF.L.U32 R52, R57, 0x10, RZ ;  /* 0x0000001039347819 */ /* 0x000fe400000006ff */
[----:B------:R-:W-:Y:S07]  /*6580*/  ISETP.NE.AND P0, PT, R102, RZ, PT ;  /* 0x000000ff6600720c */ /* 0x000fee0003f05270 */
[----:B------:R-:W1:Y:S02]  /*6590*/  LDTM.x32 R4, tmem[UR4] ;  /* 0x00000004000479ee */ /* 0x000e6400082c0000 */
[C---:B-12---:R-:W-:Y:S01]  /*65a0*/  FMUL R0, R47.reuse, R4 ;  /* 0x000000042f007220 */ /* 0x046fe20000400000 */
[C---:B------:R-:W-:Y:S01]  /*65b0*/  FMUL R2, R47.reuse, R5 ;  /* 0x000000052f027220 */ /* 0x040fe20000400000 */
[C---:B------:R-:W-:Y:S01]  /*65c0*/  FMUL R4, R47.reuse, R8 ;  /* 0x000000082f047220 */ /* 0x040fe20000400000 */
[C---:B------:R-:W-:Y:S01]  /*65d0*/  FMUL R3, R47.reuse, R6 ;  /* 0x000000062f037220 */ /* 0x040fe20000400000 */
[C---:B------:R-:W-:Y:S01]  /*65e0*/  FMUL R5, R47.reuse, R9 ;  /* 0x000000092f057220 */ /* 0x040fe20000400000 */
[C---:B------:R-:W-:Y:S01]  /*65f0*/  FMUL R8, R47.reuse, R12 ;  /* 0x0000000c2f087220 */ /* 0x040fe20000400000 */
[C---:B------:R-:W-:Y:S01]  /*6600*/  FMUL R6, R47.reuse, R10 ;  /* 0x0000000a2f067220 */ /* 0x040fe20000400000 */
[C---:B------:R-:W-:Y:S01]  /*6610*/  FMUL R9, R47.reuse, R13 ;  /* 0x0000000d2f097220 */ /* 0x040fe20000400000 */
[----:B------:R-:W-:Y:S01]  /*6620*/  FMUL R12, R47, R16 ;  /* 0x000000102f0c7220 */ /* 0x000fe20000400000 */
[----:B------:R-:W-:Y:S01]  /*6630*/  FFMA R0, R49, R50, R0 ;  /* 0x0000003231007223 */ /* 0x000fe20000000000 */
[C---:B------:R-:W-:Y:S01]  /*6640*/  FMUL R10, R47.reuse, R14 ;  /* 0x0000000e2f0a7220 */ /* 0x040fe20000400000 */
[C---:B------:R-:W-:Y:S01]  /*6650*/  FMUL R13, R47.reuse, R17 ;  /* 0x000000112f0d7220 */ /* 0x040fe20000400000 */
[----:B------:R-:W-:Y:S01]  /*6660*/  FMUL R16, R47, R20 ;  /* 0x000000142f107220 */ /* 0x000fe20000400000 */
[----:B------:R-:W-:Y:S01]  /*6670*/  FFMA R2, R49, R51, R2 ;  /* 0x0000003331027223 */ /* 0x000fe20000000002 */
[C---:B------:R-:W-:Y:S01]  /*6680*/  FMUL R14, R47.reuse, R18 ;  /* 0x000000122f0e7220 */ /* 0x040fe20000400000 */
        /* <DEDUP_REMOVED lines=8> */
[----:B------:R-:W-:Y:S01]  /*6710*/  LOP3.LUT R32, R57, 0xffff0000, RZ, 0xc0, !PT ;  /* 0xffff000039207812 */ /* 0x000fe200078ec0ff */
[C---:B------:R-:W-:Y:S01]  /*6720*/  FMUL R26, R47.reuse, R30 ;  /* 0x0000001e2f1a7220 */ /* 0x040fe20000400000 */
[----:B------:R-:W-:Y:S01]  /*6730*/  FMUL R29, R47, R33 ;  /* 0x000000212f1d7220 */ /* 0x000fe20000400000 */
[----:B------:R-:W-:Y:S01]  /*6740*/  SHF.L.U32 R33, R58, 0x10, RZ ;  /* 0x000000103a217819 */ /* 0x000fe200000006ff */
[----:B------:R-:W-:Y:S01]  /*6750*/  FFMA R3, R49, R52, R3 ;  /* 0x0000003431037223 */ /* 0x000fe20000000003 */
[----:B------:R-:W-:Y:S01]  /*6760*/  F2FP.BF16.F32.PACK_AB R52, R2, R0 ;  /* 0x000000000234723e */ /* 0x000fe200000010ff */
[----:B------:R-:W-:Y:S01]  /*6770*/  FMUL R7, R47, R7 ;  /* 0x000000072f077220 */ /* 0x000fe20000400000 */
[----:B------:R-:W-:Y:S01]  /*6780*/  SHF.L.U32 R0, R59, 0x10, RZ ;  /* 0x000000103b007819 */ /* 0x000fe200000006ff */
[----:B------:R-:W-:Y:S01]  /*6790*/  FMUL R30, R47, R34 ;  /* 0x000000222f1e7220 */ /* 0x000fe20000400000 */
[----:B------:R-:W-:Y:S01]  /*67a0*/  LOP3.LUT R34, R58, 0xffff0000, RZ, 0xc0, !PT ;  /* 0xffff00003a227812 */ /* 0x000fe200078ec0ff */
[----:B------:R-:W-:Y:S01]  /*67b0*/  FFMA R7, R49, R32, R7 ;  /* 0x0000002031077223 */ /* 0x000fe20000000007 */
[----:B------:R-:W-:Y:S01]  /*67c0*/  LOP3.LUT R2, R59, 0xffff0000, RZ, 0xc0, !PT ;  /* 0xffff00003b027812 */ /* 0x000fe200078ec0ff */
[----:B------:R-:W-:Y:S01]  /*67d0*/  FFMA R4, R49, R33, R4 ;  /* 0x0000002131047223 */ /* 0x000fe20000000004 */
[----:B------:R-:W-:Y:S01]  /*67e0*/  FMUL R11, R47, R11 ;  /* 0x0000000b2f0b7220 */ /* 0x000fe20000400000 */
[----:B------:R-:W-:Y:S01]  /*67f0*/  FFMA R5, R49, R34, R5 ;  /* 0x0000002231057223 */ /* 0x000fe20000000005 */
[----:B------:R-:W-:Y:S01]  /*6800*/  F2FP.BF16.F32.PACK_AB R53, R7, R3 ;  /* 0x000000030735723e */ /* 0x000fe200000010ff */
[C---:B------:R-:W-:Y:S01]  /*6810*/  FFMA R6, R49.reuse, R0, R6 ;  /* 0x0000000031067223 */ /* 0x040fe20000000006 */
[C---:B------:R-:W-:Y:S01]  /*6820*/  SHF.L.U32 R0, R60.reuse, 0x10, RZ ;  /* 0x000000103c007819 */ /* 0x040fe200000006ff */
[----:B------:R-:W-:Y:S01]  /*6830*/  FFMA R11, R49, R2, R11 ;  /* 0x00000002310b7223 */ /* 0x000fe2000000000b */
[----:B------:R-:W-:Y:S01]  /*6840*/  LOP3.LUT R2, R60, 0xffff0000, RZ, 0xc0, !PT ;  /* 0xffff00003c027812 */ /* 0x000fe200078ec0ff */
[----:B------:R-:W-:Y:S01]  /*6850*/  FMUL R15, R47, R15 ;  /* 0x0000000f2f0f7220 */ /* 0x000fe20000400000 */
[----:B------:R-:W-:Y:S01]  /*6860*/  SHF.L.U32 R3, R61, 0x10, RZ ;  /* 0x000000103d037819 */ /* 0x000fe200000006ff */
[----:B------:R-:W-:Y:S01]  /*6870*/  FFMA R8, R49, R0, R8 ;  /* 0x0000000031087223 */ /* 0x000fe20000000008 */
[----:B------:R-:W-:Y:S01]  /*6880*/  LOP3.LUT R0, R61, 0xffff0000, RZ, 0xc0, !PT ;  /* 0xffff00003d007812 */ /* 0x000fe200078ec0ff */
[C---:B------:R-:W-:Y:S01]  /*6890*/  FFMA R9, R49.reuse, R2, R9 ;  /* 0x0000000231097223 */ /* 0x040fe20000000009 */
[C---:B------:R-:W-:Y:S01]  /*68a0*/  SHF.L.U32 R2, R62.reuse, 0x10, RZ ;  /* 0x000000103e027819 */ /* 0x040fe200000006ff */
[----:B------:R-:W-:Y:S01]  /*68b0*/  FFMA R10, R49, R3, R10 ;  /* 0x00000003310a7223 */ /* 0x000fe2000000000a */
[----:B------:R-:W-:Y:S01]  /*68c0*/  SHF.L.U32 R3, R63, 0x10, RZ ;  /* 0x000000103f037819 */ /* 0x000fe200000006ff */
[C---:B------:R-:W-:Y:S01]  /*68d0*/  FFMA R15, R49.reuse, R0, R15 ;  /* 0x00000000310f7223 */ /* 0x040fe2000000000f */
[----:B------:R-:W-:Y:S01]  /*68e0*/  LOP3.LUT R0, R62, 0xffff0000, RZ, 0xc0, !PT ;  /* 0xffff00003e007812 */ /* 0x000fe200078ec0ff */
[----:B------:R-:W-:Y:S01]  /*68f0*/  FFMA R12, R49, R2, R12 ;  /* 0x00000002310c7223 */ /* 0x000fe2000000000c */
[C---:B------:R-:W-:Y:S01]  /*6900*/  SHF.L.U32 R2, R68.reuse, 0x10, RZ ;  /* 0x0000001044027819 */ /* 0x040fe200000006ff */
[----:B------:R-:W-:Y:S01]  /*6910*/  FMUL R19, R47, R19 ;  /* 0x000000132f137220 */ /* 0x000fe20000400000 */
[----:B------:R-:W-:Y:S01]  /*6920*/  F2FP.BF16.F32.PACK_AB R54, R5, R4 ;  /* 0x000000040536723e */ /* 0x000fe200000010ff */
[----:B------:R-:W-:Y:S01]  /*6930*/  FFMA R13, R49, R0, R13 ;  /* 0x00000000310d7223 */ /* 0x000fe2000000000d */
[----:B------:R-:W-:Y:S01]  /*6940*/  LOP3.LUT R0, R63, 0xffff0000, RZ, 0xc0, !PT ;  /* 0xffff00003f007812 */ /* 0x000fe200078ec0ff */
[----:B------:R-:W-:Y:S01]  /*6950*/  FFMA R14, R49, R3, R14 ;  /* 0x00000003310e7223 */ /* 0x000fe2000000000e */
[----:B------:R-:W-:Y:S01]  /*6960*/  LOP3.LUT R3, R68, 0xffff0000, RZ, 0xc0, !PT ;  /* 0xffff000044037812 */ /* 0x000fe200078ec0ff */
[----:B------:R-:W-:Y:S01]  /*6970*/  FMUL R23, R47, R23 ;  /* 0x000000172f177220 */ /* 0x000fe20000400000 */
[----:B------:R-:W-:Y:S01]  /*6980*/  F2FP.BF16.F32.PACK_AB R55, R11, R6 ;  /* 0x000000060b37723e */ /* 0x000fe200000010ff */
[----:B------:R-:W-:Y:S01]  /*6990*/  FFMA R19, R49, R0, R19 ;  /* 0x0000000031137223 */ /* 0x000fe20000000013 */
[----:B------:R-:W-:Y:S01]  /*69a0*/  SHF.L.U32 R0, R69, 0x10, RZ ;  /* 0x0000001045007819 */ /* 0x000fe200000006ff */
[----:B------:R-:W-:Y:S01]  /*69b0*/  FFMA R16, R49, R2, R16 ;  /* 0x0000000231107223 */ /* 0x000fe20000000010 */
[----:B------:R-:W-:Y:S01]  /*69c0*/  LOP3.LUT R2, R69, 0xffff0000, RZ, 0xc0, !PT ;  /* 0xffff000045027812 */ /* 0x000fe200078ec0ff */
[----:B------:R-:W-:Y:S01]  /*69d0*/  FFMA R17, R49, R3, R17 ;  /* 0x0000000331117223 */ /* 0x000fe20000000011 */
[----:B------:R-:W-:Y:S01]  /*69e0*/  SHF.L.U32 R3, R71, 0x10, RZ ;  /* 0x0000001047037819 */ /* 0x000fe200000006ff */
[----:B------:R-:W-:Y:S01]  /*69f0*/  FFMA R18, R49, R0, R18 ;  /* 0x0000000031127223 */ /* 0x000fe20000000012 */
[C---:B------:R-:W-:Y:S01]  /*6a00*/  SHF.L.U32 R0, R70.reuse, 0x10, RZ ;  /* 0x0000001046007819 */ /* 0x040fe200000006ff */
[----:B------:R1:W-:Y:S01]  /*6a10*/  STS.128 [R100], R52 ;  /* 0x0000003464007388 */ /* 0x0003e20000000c00 */
[----:B------:R-:W-:Y:S01]  /*6a20*/  F2FP.BF16.F32.PACK_AB R8, R9, R8 ;  /* 0x000000080908723e */ /* 0x000fe200000010ff */
[C---:B------:R-:W-:Y:S01]  /*6a30*/  FFMA R23, R49.reuse, R2, R23 ;  /* 0x0000000231177223 */ /* 0x040fe20000000017 */
[----:B------:R-:W-:Y:S01]  /*6a40*/  LOP3.LUT R2, R70, 0xffff0000, RZ, 0xc0, !PT ;  /* 0xffff000046027812 */ /* 0x000fe200078ec0ff */
[----:B------:R-:W-:Y:S01]  /*6a50*/  FFMA R20, R49, R0, R20 ;  /* 0x0000000031147223 */ /* 0x000fe20000000014 */
[----:B------:R-:W-:Y:S01]  /*6a60*/  LOP3.LUT R0, R71, 0xffff0000, RZ, 0xc0, !PT ;  /* 0xffff000047007812 */ /* 0x000fe200078ec0ff */
[----:B------:R-:W-:Y:S01]  /*6a70*/  FMUL R27, R47, R27 ;  /* 0x0000001b2f1b7220 */ /* 0x000fe20000400000 */
[----:B------:R-:W-:Y:S01]  /*6a80*/  F2FP.BF16.F32.PACK_AB R9, R15, R10 ;  /* 0x0000000a0f09723e */ /* 0x000fe200000010ff */
[C---:B------:R-:W-:Y:S01]  /*6a90*/  FFMA R21, R49.reuse, R2, R21 ;  /* 0x0000000231157223 */ /* 0x040fe20000000015 */
[C---:B------:R-:W-:Y:S01]  /*6aa0*/  FFMA R22, R49.reuse, R3, R22 ;  /* 0x0000000331167223 */ /* 0x040fe20000000016 */
[----:B------:R-:W-:Y:S01]  /*6ab0*/  FFMA R27, R49, R0, R27 ;  /* 0x00000000311b7223 */ /* 0x000fe2000000001b */
[C---:B------:R-:W-:Y:S01]  /*6ac0*/  SHF.L.U32 R2, R76.reuse, 0x10, RZ ;  /* 0x000000104c027819 */ /* 0x040fe200000006ff */
[C---:B------:R-:W-:Y:S01]  /*6ad0*/  FMUL R31, R47.reuse, R31 ;  /* 0x0000001f2f1f7220 */ /* 0x040fe20000400000 */
[----:B------:R-:W-:Y:S01]  /*6ae0*/  LOP3.LUT R0, R76, 0xffff0000, RZ, 0xc0, !PT ;  /* 0xffff00004c007812 */ /* 0x000fe200078ec0ff */
[----:B------:R-:W-:Y:S01]  /*6af0*/  FMUL R35, R47, R35 ;  /* 0x000000232f237220 */ /* 0x000fe20000400000 */
[----:B------:R-:W-:Y:S01]  /*6b00*/  SHF.L.U32 R3, R77, 0x10, RZ ;  /* 0x000000104d037819 */ /* 0x000fe200000006ff */
[----:B------:R-:W-:Y:S01]  /*6b10*/  FFMA R24, R49, R2, R24 ;  /* 0x0000000231187223 */ /* 0x000fe20000000018 */
[----:B------:R-:W-:Y:S01]  /*6b20*/  F2FP.BF16.F32.PACK_AB R10, R13, R12 ;  /* 0x0000000c0d0a723e */ /* 0x000fe200000010ff */
[----:B------:R-:W-:Y:S01]  /*6b30*/  FFMA R25, R49, R0, R25 ;  /* 0x0000000031197223 */ /* 0x000fe20000000019 */
[----:B------:R-:W-:Y:S01]  /*6b40*/  F2FP.BF16.F32.PACK_AB R11, R19, R14 ;  /* 0x0000000e130b723e */ /* 0x000fe200000010ff */
[----:B------:R-:W-:Y:S01]  /*6b50*/  FFMA R26, R49, R3, R26 ;  /* 0x00000003311a7223 */ /* 0x000fe2000000001a */
[----:B------:R-:W-:Y:S02]  /*6b60*/  LOP3.LUT R0, R77, 0xffff0000, RZ, 0xc0, !PT ;  /* 0xffff00004d007812 */ /* 0x000fe400078ec0ff */
[C---:B------:R-:W-:Y:S01]  /*6b70*/  SHF.L.U32 R2, R78.reuse, 0x10, RZ ;  /* 0x000000104e027819 */ /* 0x040fe200000006ff */
[----:B------:R1:W-:Y:S01]  /*6b80*/  STS.128 [R99+0x10], R8 ;  /* 0x0000100863007388 */ /* 0x0003e20000000c00 */
[----:B------:R-:W-:Y:S01]  /*6b90*/  LOP3.LUT R3, R78, 0xffff0000, RZ, 0xc0, !PT ;  /* 0xffff00004e037812 */ /* 0x000fe200078ec0ff */
[----:B------:R-:W-:Y:S01]  /*6ba0*/  FFMA R31, R49, R0, R31 ;  /* 0x00000000311f7223 */ /* 0x000fe2000000001f */
[----:B------:R-:W-:Y:S01]  /*6bb0*/  SHF.L.U32 R4, R79, 0x10, RZ ;  /* 0x000000104f047819 */ /* 0x000fe200000006ff */
[----:B------:R-:W-:Y:S01]  /*6bc0*/  FFMA R28, R49, R2, R28 ;  /* 0x00000002311c7223 */ /* 0x000fe2000000001c */
[----:B------:R-:W-:Y:S01]  /*6bd0*/  F2FP.BF16.F32.PACK_AB R16, R17, R16 ;  /* 0x000000101110723e */ /* 0x000fe200000010ff */
[----:B------:R-:W-:Y:S01]  /*6be0*/  FFMA R29, R49, R3, R29 ;  /* 0x00000003311d7223 */ /* 0x000fe2000000001d */
[----:B------:R-:W-:Y:S01]  /*6bf0*/  LOP3.LUT R5, R79, 0xffff0000, RZ, 0xc0, !PT ;  /* 0xffff00004f057812 */ /* 0x000fe200078ec0ff */
[----:B------:R-:W-:Y:S01]  /*6c00*/  FFMA R30, R49, R4, R30 ;  /* 0x00000004311e7223 */ /* 0x000fe2000000001e */
[----:B------:R-:W-:Y:S02]  /*6c10*/  F2FP.BF16.F32.PACK_AB R17, R23, R18 ;  /* 0x000000121711723e */ /* 0x000fe400000010ff */
[----:B------:R-:W-:Y:S01]  /*6c20*/  F2FP.BF16.F32.PACK_AB R18, R21, R20 ;  /* 0x000000141512723e */ /* 0x000fe200000010ff */
[----:B------:R-:W-:Y:S01]  /*6c30*/  FFMA R35, R49, R5, R35 ;  /* 0x0000000531237223 */ /* 0x000fe20000000023 */
[----:B------:R-:W-:Y:S02]  /*6c40*/  F2FP.BF16.F32.PACK_AB R19, R27, R22 ;  /* 0x000000161b13723e */ /* 0x000fe400000010ff */
[----:B------:R-:W-:Y:S02]  /*6c50*/  F2FP.BF16.F32.PACK_AB R24, R25, R24 ;  /* 0x000000181918723e */ /* 0x000fe400000010ff */
[----:B------:R-:W-:Y:S01]  /*6c60*/  F2FP.BF16.F32.PACK_AB R25, R31, R26 ;  /* 0x0000001a1f19723e */ /* 0x000fe200000010ff */
[----:B------:R1:W-:Y:S01]  /*6c70*/  STS.128 [R98+0x20], R16 ;  /* 0x0000201062007388 */ /* 0x0003e20000000c00 */
[----:B------:R-:W-:Y:S02]  /*6c80*/  F2FP.BF16.F32.PACK_AB R26, R29, R28 ;  /* 0x0000001c1d1a723e */ /* 0x000fe400000010ff */
[----:B------:R-:W-:Y:S05]  /*6c90*/  F2FP.BF16.F32.PACK_AB R27, R35, R30 ;  /* 0x0000001e231b723e */ /* 0x000fea00000010ff */
[----:B------:R1:W-:Y:S01]  /*6ca0*/  STS.128 [R106+0x30], R24 ;  /* 0x000030186a007388 */ /* 0x0003e20000000c00 */
[----:B------:R-:W-:Y:S01]  /*6cb0*/  @!PT LDS RZ, [RZ] ;  /* 0x00000000fffff984 */ /* 0x000fe20000000800 */
[----:B------:R-:W-:Y:S01]  /*6cc0*/  @!PT LDS RZ, [RZ] ;  /* 0x00000000fffff984 */ /* 0x000fe20000000800 */
[----:B------:R-:W-:Y:S01]  /*6cd0*/  @!PT LDS RZ, [RZ] ;  /* 0x00000000fffff984 */ /* 0x000fe20000000800 */
[----:B------:R-:W-:Y:S01]  /*6ce0*/  @!PT LDS RZ, [RZ] ;  /* 0x00000000fffff984 */ /* 0x000fe20000000800 */
[----:B------:R2:W-:Y:S07]  /*6cf0*/  MEMBAR.ALL.CTA ;  /* 0x0000000000007992 */ /* 0x0005ee0000008000 */
[----:B--2---:R-:W2:Y:S02]  /*6d00*/  FENCE.VIEW.ASYNC.S ;  /* 0x00000000000073c6 */ /* 0x004ea40000000000 */
[----:B--2---:R-:W-:Y:S06]  /*6d10*/  BAR.SYNC.DEFER_BLOCKING 0x1, 0x80 ;  /* 0x0042000000007b1d */ /* 0x004fec0000010000 */
[----:B------:R-:W-:Y:S05]  /*6d20*/  @P0 BRA `(.L_x_109) ;  /* 0x0000000000280947 */ /* 0x000fea0003800000 */
[----:B------:R-:W-:Y:S02]  /*6d30*/  UIADD3 UR4, UPT, UPT, UR49, 0x200, URZ ;  /* 0x0000020031047890 */ /* 0x000fe4000fffe0ff */
[----:B------:R-:W-:Y:S01]  /*6d40*/  UIADD3 UR6, UP0, UPT, UR52, 0xa80, URZ ;  /* 0x00000a8034067890 */ /* 0x000fe2000ff1e0ff */
[----:B------:R-:W-:Y:S03]  /*6d50*/  UMOV UR43, UR36 ;  /* 0x00000024002b7c82 */ /* 0x000fe60008000000 */
[----:B------:R-:W-:Y:S01]  /*6d60*/  MOV R93, UR4 ;  /* 0x00000004005d7c02 */ /* 0x000fe20008000f00 */
[----:B------:R-:W-:Y:S03]  /*6d70*/  UIADD3.X UR7, UPT, UPT, URZ, UR53, URZ, UP0, !UPT ;  /* 0x00000035ff077290 */ /* 0x000fe600087fe4ff */
[----:B------:R-:W-:Y:S11]  /*6d80*/  R2UR UR40, R93 ;  /* 0x000000005d2872ca */ /* 0x000ff600000e0000 */
[----:B------:R-:W-:Y:S02]  /*6d90*/  @!UPT UIADD3 URZ, UPT, UPT, URZ, URZ, URZ ;  /* 0x000000fffffff290 */ /* 0x000fe4000fffe0ff */
[----:B------:R2:W-:Y:S01]  /*6da0*/  UTMASTG.3D [UR40], [UR6] ;  /* 0x00000028060073b5 */ /* 0x0005e20008010000 */
[----:B------:R0:W-:Y:S01]  /*6db0*/  UTMACMDFLUSH ;  /* 0x00000000000079b7 */ /* 0x0001e20000000000 */
[----:B--2---:R-:W-:Y:S04]  /*6dc0*/  DEPBAR.LE SB0, 0x1 ;  /* 0x000080400000791a */ /* 0x004fe80000000000 */
.L_x_109:
[----:B------:R-:W-:Y:S05]  /*6dd0*/  BSYNC.RECONVERGENT B0 ;  /* 0x0000000000007941 */ /* 0x000fea0003800200 */
.L_x_108:
[----:B------:R-:W-:Y:S01]  /*6de0*/  BAR.SYNC.DEFER_BLOCKING 0x1, 0x80 ;  /* 0x0042000000007b1d */ /* 0x000fe20000010000 */
[----:B------:R-:W-:Y:S01]  /*6df0*/  ISETP.NE.AND P1, PT, R107, RZ, PT ;  /* 0x000000ff6b00720c */ /* 0x000fe20003f25270 */
[----:B------:R-:W-:Y:S01]  /*6e00*/  UISETP.NE.AND UP0, UPT, UR50, URZ, UPT ;  /* 0x000000ff3200728c */ /* 0x000fe2000bf05270 */
[----:B------:R-:W-:Y:S11]  /*6e10*/  LEA R2, R65, UR49, 0x3 ;  /* 0x0000003141027c11 */ /* 0x000ff6000f8e18ff */
[----:B------:R-:W-:Y:S01]  /*6e20*/  @P1 SHF.L.U32 R3, R97, 0x1f, RZ ;  /* 0x0000001f61031819 */ /* 0x000fe200000006ff */
[----:B------:R-:W-:Y:S06]  /*6e30*/  BRA.U !UP0, `(.L_x_110) ;  /* 0x0000000108247547 */ /* 0x000fec000b800000 */
[----:B------:R-:W-:Y:S01]  /*6e40*/  IMAD.U32 R4, RZ, RZ, UR51 ;  /* 0x00000033ff047e24 */ /* 0x000fe2000f8e00ff */
[----:B------:R-:W-:Y:S01]  /*6e50*/  MOV R0, UR37 ;  /* 0x0000002500007c02 */ /* 0x000fe20008000f00 */
[----:B------:R-:W-:Y:S03]  /*6e60*/  UIADD3 UR51, UPT, UPT, UR51, 0x1, URZ ;  /* 0x0000000133337890 */ /* 0x000fe6000fffe0ff */
[----:B------:R-:W-:Y:S01]  /*6e70*/  @P1 LEA R4, R4, UR49, 0x3 ;  /* 0x0000003104041c11 */ /* 0x000fe2000f8e18ff */
[----:B------:R-:W-:Y:S04]  /*6e80*/  UISETP.NE.AND UP0, UPT, UR51, 0x4, UPT ;  /* 0x000000043300788c */ /* 0x000fe8000bf05270 */
[----:B------:R-:W-:Y:S01]  /*6e90*/  @P1 VIADD R4, R4, 0x70 ;  /* 0x0000007004041836 */ /* 0x000fe20000000000 */
[----:B------:R-:W-:Y:S04]  /*6ea0*/  USEL UR51, UR51, URZ, UP0 ;  /* 0x000000ff33337287 */ /* 0x000fe80008000000 */
[----:B------:R-:W-:Y:S04]  /*6eb0*/  @P1 PRMT R0, R0, 0x654, R4 ;  /* 0x0000065400001816 */ /* 0x000fe80000000004 */
[----:B------:R2:W-:Y:S04]  /*6ec0*/  @P1 SYNCS.ARRIVE.TRANS64.RED.A1T0 RZ, [R0+URZ], RZ ;  /* 0x000000ff00ff19a7 */ /* 0x0005e800081004ff */
.L_x_110:
[----:B------:R-:W4:Y:S01]  /*6ed0*/  @P1 SYNCS.PHASECHK.TRANS64.TRYWAIT P0, [R2+URZ+0x50], R3 ;  /* 0x00005003020015a7 */ /* 0x000f2200080011ff */
[----:B------:R-:W-:Y:S01]  /*6ee0*/  BSSY B1, `(.L_x_111) ;  /* 0x0000016000017945 */ /* 0x000fe20003800000 */
[----:B----4-:R-:W-:Y:S03]  /*6ef0*/  @P1 SEL R66, RZ, 0x1, !P0 ;  /* 0x00000001ff421807 */ /* 0x010fe60004000000 */
[----:B------:R-:W-:Y:S05]  /*6f00*/  @!P1 BRA `(.L_x_112) ;  /* 0x00000000004c9947 */ /* 0x000fea0003800000 */
[----:B------:R-:W-:Y:S01]  /*6f10*/  ISETP.NE.AND P0, PT, R66, RZ, PT ;  /* 0x000000ff4200720c */ /* 0x000fe20003f05270 */
[----:B------:R-:W-:Y:S01]  /*6f20*/  BSSY B0, `(.L_x_113) ;  /* 0x000000b000007945 */ /* 0x000fe20003800000 */
[----:B------:R-:W-:Y:S11]  /*6f30*/  ISETP.NE.AND P1, PT, R67, RZ, PT ;  /* 0x000000ff4300720c */ /* 0x000ff60003f25270 */
[----:B------:R-:W-:Y:S02]  /*6f40*/  @!UPT UIADD3 URZ, UPT, UPT, URZ, URZ, URZ ;  /* 0x000000fffffff290 */ /* 0x000fe4000fffe0ff */
[C---:B------:R-:W-:Y:S01]  /*6f50*/  @P1 IMAD R6, R65.reuse, 0x2000, R100 ;  /* 0x0000200041061824 */ /* 0x040fe200078e0264 */
[C---:B------:R-:W-:Y:S01]  /*6f60*/  @P1 LEA R4, R65.reuse, R98, 0xd ;  /* 0x0000006241041211 */ /* 0x040fe200078e68ff */
[C---:B------:R-:W-:Y:S02]  /*6f70*/  @P1 IMAD R5, R65.reuse, 0x2000, R99 ;  /* 0x0000200041051824 */ /* 0x040fe400078e0263 */
[----:B------:R-:W-:Y:S01]  /*6f80*/  @P1 IMAD R3, R65, 0x2000, R106 ;  /* 0x0000200041031824 */ /* 0x000fe200078e026a */
[----:B------:R-:W-:Y:S06]  /*6f90*/  @P0 BRA `(.L_x_114) ;  /* 0x00000000000c0947 */ /* 0x000fec0003800000 */
[----:B--2---:R-:W-:Y:S04]  /*6fa0*/  SHF.L.U32 R0, R97, 0x1f, RZ ;  /* 0x0000001f61007819 */ /* 0x004fe800000006ff */
[----:B------:R-:W2:Y:S02]  /*6fb0*/  SYNCS.PHASECHK.TRANS64.TRYWAIT P0, [R2+URZ+0x50], R0 ;  /* 0x00005000020075a7 */ /* 0x000ea400080011ff */
[----:B--2---:R-:W-:Y:S05]  /*6fc0*/  @!P0 BRA `(.L_x_115) ;  /* 0x0000003000548947 */ /* 0x004fea0003800000 */
.L_x_114:
[----:B------:R-:W-:Y:S05]  /*6fd0*/  BSYNC B0 ;  /* 0x0000000000007941 */ /* 0x000fea0003800000 */
.L_x_113:
[----:B------:R-:W-:Y:S02]  /*6fe0*/  ISETP.NE.AND P0, PT, R67, RZ, PT ;  /* 0x000000ff4300720c */ /* 0x000fe40003f05270 */
[----:B------:R-:W-:Y:S11]  /*6ff0*/  IADD3 R65, PT, PT, R65, 0x1, RZ ;  /* 0x0000000141417810 */ /* 0x000ff60007ffe0ff */
[----:B------:R4:W1:Y:S04]  /*7000*/  @P0 LDS.128 R56, [R6] ;  /* 0x0000000006380984 */ /* 0x0008680000000c00 */
[----:B------:R4:W1:Y:S04]  /*7010*/  @P0 LDS.128 R60, [R5+0x10] ;  /* 0x00001000053c0984 */ /* 0x0008680000000c00 */
[----:B------:R4:W1:Y:S04]  /*7020*/  @P0 LDS.128 R68, [R4+0x20] ;  /* 0x0000200004440984 */ /* 0x0008680000000c00 */
[----:B------:R4:W1:Y:S02]  /*7030*/  @P0 LDS.128 R76, [R3+0x30] ;  /* 0x00003000034c0984 */ /* 0x0008640000000c00 */
.L_x_112:
[----:B------:R-:W-:Y:S05]  /*7040*/  BSYNC B1 ;  /* 0x0000000000017941 */ /* 0x000fea0003800000 */
.L_x_111:
[----:B--2---:R-:W-:Y:S05]  /*7050*/  VIADD R0, R48, 0x20 ;  /* 0x0000002030007836 */ /* 0x004fea0000000000 */
[----:B------:R-:W-:Y:S04]  /*7060*/  SHF.R.U32.HI R0, RZ, 0x15, R0 ;  /* 0x00000015ff007819 */ /* 0x000fe80000011600 */
[----:B------:R-:W-:Y:S11]  /*7070*/  LOP3.LUT P0, RZ, R0, 0x3, R92, 0x48, !PT ;  /* 0x0000000300ff7812 */ /* 0x000ff6000780485c */
[----:B------:R-:W-:Y:S02]  /*7080*/  @!UPT UIADD3 URZ, UPT, UPT, URZ, URZ, URZ ;  /* 0x000000fffffff290 */ /* 0x000fe4000fffe0ff */
[----:B------:R-:W-:Y:S05]  /*7090*/  @!P0 BRA `(.L_x_116) ;  /* 0x0000000000408947 */ /* 0x000fea0003800000 */
[----:B------:R-:W2:Y:S01]  /*70a0*/  LDCU.64 UR8, c[0x4][0x70] ;  /* 0x01000e00ff0877ac */ /* 0x000ea20008000a00 */
[----:B----4-:R-:W-:Y:S01]  /*70b0*/  MOV R3, 0x0 ;  /* 0x0000000000037802 */ /* 0x010fe20000000f00 */
[----:B------:R-:W-:Y:S02]  /*70c0*/  HFMA2 R12, -RZ, RZ, 0, 5.9604644775390625e-08 ;  /* 0x00000001ff0c7431 */ /* 0x000fe400000001ff */
[----:B-1----:R-:W-:Y:S02]  /*70d0*/  IMAD.MOV.U32 R8, RZ, RZ, 0x192 ;  /* 0x00000192ff087424 */ /* 0x002fe400078e00ff */
[----:B------:R-:W-:Y:S01]  /*70e0*/  IMAD.MOV.U32 R13, RZ, RZ, RZ ;  /* 0x000000ffff0d7224 */ /* 0x000fe200078e00ff */
[----:B------:R-:W1:Y:S01]  /*70f0*/  LDCU.64 UR6, c[0x4][0x78] ;  /* 0x01000f00ff0677ac */ /* 0x000e620008000a00 */
[----:B------:R-:W4:Y:S01]  /*7100*/  LDC.64 R2, c[0x4][R3] ;  /* 0x0100000003027b82 */ /* 0x000f220000000a00 */
[----:B------:R-:W5:Y:S01]  /*7110*/  LDCU.64 UR4, c[0x4][0x10] ;  /* 0x01000200ff0477ac */ /* 0x000f620008000a00 */
[----:B--2---:R-:W-:Y:S01]  /*7120*/  MOV R5, UR9 ;  /* 0x0000000900057c02 */ /* 0x004fe20008000f00 */
[----:B------:R-:W-:Y:S01]  /*7130*/  IMAD.U32 R4, RZ, RZ, UR8 ;  /* 0x00000008ff047e24 */ /* 0x000fe2000f8e00ff */
[----:B-1----:R-:W-:Y:S01]  /*7140*/  MOV R7, UR7 ;  /* 0x0000000700077c02 */ /* 0x002fe20008000f00 */
[----:B------:R-:W-:Y:S01]  /*7150*/  IMAD.U32 R6, RZ, RZ, UR6 ;  /* 0x00000006ff067e24 */ /* 0x000fe2000f8e00ff */
[----:B-----5:R-:W-:Y:S01]  /*7160*/  MOV R11, UR5 ;  /* 0x00000005000b7c02 */ /* 0x020fe20008000f00 */
[----:B------:R-:W-:Y:S02]  /*7170*/  IMAD.U32 R10, RZ, RZ, UR4 ;  /* 0x00000004ff0a7e24 */ /* 0x000fe4000f8e00ff */
[----:B------:R-:W-:Y:S07]  /*7180*/  LEPC R20, `(.L_x_116) ;  /* 0x000000001014794e */ /* 0x000fee0000000000 */
[----:B---34-:R-:W-:Y:S05]  /*7190*/  CALL.ABS.NOINC R2 ;  /* 0x0000000002007343 */ /* 0x018fea0003c00000 */
.L_x_116:
[----:B------:R-:W-:Y:S01]  /*71a0*/  ISETP.NE.AND P6, PT, R107, RZ, PT ;  /* 0x000000ff6b00720c */ /* 0x000fe20003fc5270 */
[----:B------:R-:W-:Y:S05]  /*71b0*/  WARPSYNC.ALL ;  /* 0x0000000000007948 */ /* 0x000fea0003800000 */
[----:B------:R-:W-:Y:S01]  /*71c0*/  R2UR UR4, R48 ;  /* 0x00000000300472ca */ /* 0x000fe200000e0000 */
[----:B------:R-:W-:Y:S01]  /*71d0*/  BSSY.RECONVERGENT B0, `(.L_x_117) ;  /* 0x000008f000007945 */ /* 0x000fe20003800200 */
[----:B------:R-:W-:Y:S02]  /*71e0*/  MOV R50, UR51 ;  /* 0x0000003300327c02 */ /* 0x000fe40008000f00 */
[----:B-1--4-:R-:W-:Y:S02]  /*71f0*/  SHF.L.U32 R3, R56, 0x10, RZ ;  /* 0x0000001038037819 */ /* 0x012fe400000006ff */
[----:B------:R-:W-:Y:S02]  /*7200*/  MOV R72, UR37 ;  /* 0x0000002500487c02 */ /* 0x000fe40008000f00 */
[----:B------:R-:W-:Y:S02]  /*7210*/  @P6 LEA R50, R50, UR49, 0x3 ;  /* 0x0000003132326c11 */ /* 0x000fe4000f8e18ff */
[C---:B------:R-:W-:Y:S02]  /*7220*/  LOP3.LUT R51, R57.reuse, 0xffff0000, RZ, 0xc0, !PT ;  /* 0xffff000039337812 */ /* 0x040fe400078ec0ff */
[----:B------:R-:W-:Y:S01]  /*7230*/  @P6 IADD3 R50, PT, PT, R50, 0x70, RZ ;  /* 0x0000007032326810 */ /* 0x000fe20007ffe0ff */
[----:B------:R-:W1:Y:S01]  /*7240*/  LDTM.x32 R4, tmem[UR4+0x20] ;  /* 0x00002004000479ee */ /* 0x000e6200082c0000 */
[----:B------:R-:W-:Y:S02]  /*7250*/  ISETP.NE.AND P0, PT, R102, RZ, PT ;  /* 0x000000ff6600720c */ /* 0x000fe40003f05270 */
[----:B------:R-:W-:Y:S02]  /*7260*/  @P6 PRMT R72, R72, 0x654, R50 ;  /* 0x0000065448486816 */ /* 0x000fe40000000032 */
[----:B------:R-:W-:Y:S01]  /*7270*/  SHF.L.U32 R50, R57, 0x10, RZ ;  /* 0x0000001039327819 */ /* 0x000fe200000006ff */
[C---:B-1----:R-:W-:Y:S01]  /*7280*/  FMUL R0, R47.reuse, R4 ;  /* 0x000000042f007220 */ /* 0x042fe20000400000 */
[----:B------:R-:W-:Y:S01]  /*7290*/  LOP3.LUT R4, R56, 0xffff0000, RZ, 0xc0, !PT ;  /* 0xffff000038047812 */ /* 0x000fe200078ec0ff */
[C---:B------:R-:W-:Y:S01]  /*72a0*/  FMUL R2, R47.reuse, R5 ;  /* 0x000000052f027220 */ /* 0x040fe20000400000 */
[----:B------:R-:W-:Y:S01]  /*72b0*/  FMUL R7, R47, R7 ;  /* 0x000000072f077220 */ /* 0x000fe20000400000 */
[----:B------:R-:W-:Y:S01]  /*72c0*/  FFMA R0, R49, R3, R0 ;  /* 0x0000000331007223 */ /* 0x000fe20000000000 */
[----:B------:R-:W-:Y:S01]  /*72d0*/  FMUL R3, R47, R6 ;  /* 0x000000062f037220 */ /* 0x000fe20000400000 */
[----:B------:R-:W-:Y:S01]  /*72e0*/  FFMA R2, R49, R4, R2 ;  /* 0x0000000431027223 */ /* 0x000fe20000000002 */
[C---:B------:R-:W-:Y:S01]  /*72f0*/  FMUL R4, R47.reuse, R8 ;  /* 0x000000082f047220 */ /* 0x040fe20000400000 */
[C---:B------:R-:W-:Y:S01]  /*7300*/  FMUL R8, R47.reuse, R12 ;  /* 0x0000000c2f087220 */ /* 0x040fe20000400000 */
[C---:B------:R-:W-:Y:S01]  /*7310*/  FMUL R12, R47.reuse, R16 ;  /* 0x000000102f0c7220 */ /* 0x040fe20000400000 */
[C---:B------:R-:W-:Y:S01]  /*7320*/  FMUL R16, R47.reuse, R20 ;  /* 0x000000142f107220 */ /* 0x040fe20000400000 */
[----:B------:R-:W-:Y:S01]  /*7330*/  F2FP.BF16.F32.PACK_AB R52, R2, R0 ;  /* 0x000000000234723e */ /* 0x000fe200000010ff */
[C---:B------:R-:W-:Y:S01]  /*7340*/  FMUL R20, R47.reuse, R24 ;  /* 0x000000182f147220 */ /* 0x040fe20000400000 */
[C---:B------:R-:W-:Y:S01]  /*7350*/  LOP3.LUT R0, R58.reuse, 0xffff0000, RZ, 0xc0, !PT ;  /* 0xffff00003a007812 */ /* 0x040fe200078ec0ff */
[----:B------:R-:W-:Y:S01]  /*7360*/  FMUL R24, R47, R28 ;  /* 0x0000001c2f187220 */ /* 0x000fe20000400000 */
[----:B------:R-:W-:Y:S01]  /*7370*/  SHF.L.U32 R2, R59, 0x10, RZ ;  /* 0x000000103b027819 */ /* 0x000fe200000006ff */
[C---:B------:R-:W-:Y:S01]  /*7380*/  FMUL R28, R47.reuse, R32 ;  /* 0x000000202f1c7220 */ /* 0x040fe20000400000 */
[----:B------:R-:W-:Y:S01]  /*7390*/  SHF.L.U32 R32, R58, 0x10, RZ ;  /* 0x000000103a207819 */ /* 0x000fe200000006ff */
[----:B------:R-:W-:Y:S01]  /*73a0*/  FMUL R5, R47, R9 ;  /* 0x000000092f057220 */ /* 0x000fe20000400000 */
[C---:B------:R-:W-:Y:S01]  /*73b0*/  FFMA R3, R49.reuse, R50, R3 ;  /* 0x0000003231037223 */ /* 0x040fe20000000003 */
[----:B------:R-:W-:Y:S01]  /*73c0*/  FFMA R7, R49, R51, R7 ;  /* 0x0000003331077223 */ /* 0x000fe20000000007 */
[----:B------:R-:W-:Y:S01]  /*73d0*/  FMUL R6, R47, R10 ;  /* 0x0000000a2f067220 */ /* 0x000fe20000400000 */
[----:B------:R-:W-:Y:S01]  /*73e0*/  FFMA R4, R49, R32, R4 ;  /* 0x0000002031047223 */ /* 0x000fe20000000004 */
[----:B------:R-:W-:Y:S01]  /*73f0*/  LOP3.LUT R32, R59, 0xffff0000, RZ, 0xc0, !PT ;  /* 0xffff00003b207812 */ /* 0x000fe200078ec0ff */
[----:B------:R-:W-:Y:S01]  /*7400*/  FFMA R5, R49, R0, R5 ;  /* 0x0000000031057223 */ /* 0x000fe20000000005 */
[C---:B------:R-:W-:Y:S01]  /*7410*/  SHF.L.U32 R0, R60.reuse, 0x10, RZ ;  /* 0x000000103c007819 */ /* 0x040fe200000006ff */
[----:B------:R-:W-:Y:S01]  /*7420*/  FMUL R11, R47, R11 ;  /* 0x0000000b2f0b7220 */ /* 0x000fe20000400000 */
[----:B------:R-:W-:Y:S01]  /*7430*/  F2FP.BF16.F32.PACK_AB R53, R7, R3 ;  /* 0x000000030735723e */ /* 0x000fe200000010ff */
[C---:B------:R-:W-:Y:S01]  /*7440*/  FFMA R6, R49.reuse, R2, R6 ;  /* 0x0000000231067223 */ /* 0x040fe20000000006 */
[----:B------:R-:W-:Y:S01]  /*7450*/  LOP3.LUT R2, R60, 0xffff0000, RZ, 0xc0, !PT ;  /* 0xffff00003c027812 */ /* 0x000fe200078ec0ff */
[----:B------:R-:W-:Y:S01]  /*7460*/  FFMA R11, R49, R32, R11 ;  /* 0x00000020310b7223 */ /* 0x000fe2000000000b */
[----:B------:R-:W-:Y:S01]  /*7470*/  SHF.L.U32 R3, R61, 0x10, RZ ;  /* 0x000000103d037819 */ /* 0x000fe200000006ff */
[----:B------:R-:W-:Y:S01]  /*7480*/  FFMA R8, R49, R0, R8 ;  /* 0x0000000031087223 */ /* 0x000fe20000000008 */
[----:B------:R-:W-:Y:S01]  /*7490*/  LOP3.LUT R0, R61, 0xffff0000, RZ, 0xc0, !PT ;  /* 0xffff00003d007812 */ /* 0x000fe200078ec0ff */
[----:B------:R-:W-:Y:S01]  /*74a0*/  FMUL R9, R47, R13 ;  /* 0x0000000d2f097220 */ /* 0x000fe20000400000 */
[----:B------:R-:W-:Y:S01]  /*74b0*/  F2FP.BF16.F32.PACK_AB R54, R5, R4 ;  /* 0x000000040536723e */ /* 0x000fe200000010ff */
[----:B------:R-:W-:Y:S01]  /*74c0*/  FMUL R10, R47, R14 ;  /* 0x0000000e2f0a7220 */ /* 0x000fe20000400000 */
[----:B------:R-:W-:Y:S01]  /*74d0*/  F2FP.BF16.F32.PACK_AB R55, R11, R6 ;  /* 0x000000060b37723e */ /* 0x000fe200000010ff */
[----:B------:R-:W-:Y:S01]  /*74e0*/  FMUL R15, R47, R15 ;  /* 0x0000000f2f0f7220 */ /* 0x000fe20000400000 */
[----:B------:R-:W-:Y:S01]  /*74f0*/  SHF.L.U32 R4, R77, 0x10, RZ ;  /* 0x000000104d047819 */ /* 0x000fe200000006ff */
[C---:B------:R-:W-:Y:S01]  /*7500*/  FFMA R9, R49.reuse, R2, R9 ;  /* 0x0000000231097223 */ /* 0x040fe20000000009 */
[C---:B------:R-:W-:Y:S01]  /*7510*/  SHF.L.U32 R2, R62.reuse, 0x10, RZ ;  /* 0x000000103e027819 */ /* 0x040fe200000006ff */
[C---:B------:R-:W-:Y:S01]  /*7520*/  FFMA R10, R49.reuse, R3, R10 ;  /* 0x00000003310a7223 */ /* 0x040fe2000000000a */
[----:B------:R-:W-:Y:S01]  /*7530*/  LOP3.LUT R3, R62, 0xffff0000, RZ, 0xc0, !PT ;  /* 0xffff00003e037812 */ /* 0x000fe200078ec0ff */
[----:B------:R-:W-:Y:S01]  /*7540*/  FFMA R15, R49, R0, R15 ;  /* 0x00000000310f7223 */ /* 0x000fe2000000000f */
[----:B------:R-:W-:Y:S01]  /*7550*/  SHF.L.U32 R0, R63, 0x10, RZ ;  /* 0x000000103f007819 */ /* 0x000fe200000006ff */
[----:B------:R-:W-:Y:S01]  /*7560*/  FMUL R13, R47, R17 ;  /* 0x000000112f0d7220 */ /* 0x000fe20000400000 */
[----:B------:R-:W-:Y:S01]  /*7570*/  F2FP.BF16.F32.PACK_AB R8, R9, R8 ;  /* 0x000000080908723e */ /* 0x000fe200000010ff */
[----:B------:R-:W-:Y:S01]  /*7580*/  FMUL R14, R47, R18 ;  /* 0x000000122f0e7220 */ /* 0x000fe20000400000 */
[----:B------:R-:W-:Y:S01]  /*7590*/  F2FP.BF16.F32.PACK_AB R9, R15, R10 ;  /* 0x0000000a0f09723e */ /* 0x000fe200000010ff */
[----:B------:R-:W-:Y:S01]  /*75a0*/  FFMA R12, R49, R2, R12 ;  /* 0x00000002310c7223 */ /* 0x000fe2000000000c */
[----:B------:R-:W-:Y:S01]  /*75b0*/  LOP3.LUT R2, R63, 0xffff0000, RZ, 0xc0, !PT ;  /* 0xffff00003f027812 */ /* 0x000fe200078ec0ff */
[----:B------:R-:W-:Y:S01]  /*75c0*/  FFMA R13, R49, R3, R13 ;  /* 0x00000003310d7223 */ /* 0x000fe2000000000d */
[----:B------:R-:W-:Y:S01]  /*75d0*/  SHF.L.U32 R3, R69, 0x10, RZ ;  /* 0x0000001045037819 */ /* 0x000fe200000006ff */
[----:B------:R-:W-:Y:S01]  /*75e0*/  FFMA R14, R49, R0, R14 ;  /* 0x00000000310e7223 */ /* 0x000fe2000000000e */
[C---:B------:R-:W-:Y:S01]  /*75f0*/  SHF.L.U32 R0, R68.reuse, 0x10, RZ ;  /* 0x0000001044007819 */ /* 0x040fe200000006ff */
[----:B------:R-:W-:Y:S01]  /*7600*/  FMUL R19, R47, R19 ;  /* 0x000000132f137220 */ /* 0x000fe20000400000 */
[----:B------:R-:W-:Y:S01]  /*7610*/  F2FP.BF16.F32.PACK_AB R10, R13, R12 ;  /* 0x0000000c0d0a723e */ /* 0x000fe200000010ff */
[----:B------:R-:W-:Y:S01]  /*7620*/  FMUL R17, R47, R21 ;  /* 0x000000152f117220 */ /* 0x000fe20000400000 */
[----:B------:R-:W-:Y:S01]  /*7630*/  LOP3.LUT R5, R79, 0xffff0000, RZ, 0xc0, !PT ;  /* 0xffff00004f057812 */ /* 0x000fe200078ec0ff */
[C---:B------:R-:W-:Y:S01]  /*7640*/  FFMA R19, R49.reuse, R2, R19 ;  /* 0x0000000231137223 */ /* 0x040fe20000000013 */
[----:B------:R-:W-:Y:S01]  /*7650*/  LOP3.LUT R2, R68, 0xffff0000, RZ, 0xc0, !PT ;  /* 0xffff000044027812 */ /* 0x000fe200078ec0ff */
[----:B------:R1:W-:Y:S01]  /*7660*/  STS.128 [R100+0x2000], R52 ;  /* 0x0020003464007388 */ /* 0x0003e20000000c00 */
[----:B------:R-:W-:Y:S01]  /*7670*/  FFMA R16, R49, R0, R16 ;  /* 0x0000000031107223 */ /* 0x000fe20000000010 */
[----:B------:R-:W-:Y:S01]  /*7680*/  LOP3.LUT R0, R69, 0xffff0000, RZ, 0xc0, !PT ;  /* 0xffff000045007812 */ /* 0x000fe200078ec0ff */
[----:B------:R-:W-:Y:S01]  /*7690*/  FMUL R18, R47, R22 ;  /* 0x000000162f127220 */ /* 0x000fe20000400000 */
[----:B------:R-:W-:Y:S01]  /*76a0*/  F2FP.BF16.F32.PACK_AB R11, R19, R14 ;  /* 0x0000000e130b723e */ /* 0x000fe200000010ff */
[----:B------:R-:W-:Y:S01]  /*76b0*/  FMUL R23, R47, R23 ;  /* 0x000000172f177220 */ /* 0x000fe20000400000 */
[C---:B------:R-:W-:Y:S01]  /*76c0*/  FFMA R17, R49.reuse, R2, R17 ;  /* 0x0000000231117223 */ /* 0x040fe20000000011 */
[C---:B------:R-:W-:Y:S01]  /*76d0*/  SHF.L.U32 R2, R70.reuse, 0x10, RZ ;  /* 0x0000001046027819 */ /* 0x040fe200000006ff */
[----:B------:R-:W-:Y:S01]  /*76e0*/  FFMA R18, R49, R3, R18 ;  /* 0x0000000331127223 */ /* 0x000fe20000000012 */
[----:B------:R-:W-:Y:S01]  /*76f0*/  SHF.L.U32 R3, R71, 0x10, RZ ;  /* 0x0000001047037819 */ /* 0x000fe200000006ff */
[----:B------:R1:W-:Y:S01]  /*7700*/  STS.128 [R99+0x2010], R8 ;  /* 0x0020100863007388 */ /* 0x0003e20000000c00 */
[----:B------:R-:W-:Y:S01]  /*7710*/  F2FP.BF16.F32.PACK_AB R16, R17, R16 ;  /* 0x000000101110723e */ /* 0x000fe200000010ff */
[----:B------:R-:W-:Y:S01]  /*7720*/  FFMA R23, R49, R0, R23 ;  /* 0x0000000031177223 */ /* 0x000fe20000000017 */
[----:B------:R-:W-:Y:S01]  /*7730*/  LOP3.LUT R0, R70, 0xffff0000, RZ, 0xc0, !PT ;  /* 0xffff000046007812 */ /* 0x000fe200078ec0ff */
[C---:B------:R-:W-:Y:S01]  /*7740*/  FMUL R21, R47.reuse, R25 ;  /* 0x000000192f157220 */ /* 0x040fe20000400000 */
[----:B------:R-:W-:Y:S01]  /*7750*/  FMUL R22, R47, R26 ;  /* 0x0000001a2f167220 */ /* 0x000fe20000400000 */
[C---:B------:R-:W-:Y:S01]  /*7760*/  FFMA R20, R49.reuse, R2, R20 ;  /* 0x0000000231147223 */ /* 0x040fe20000000014 */
[C---:B------:R-:W-:Y:S01]  /*7770*/  SHF.L.U32 R2, R76.reuse, 0x10, RZ ;  /* 0x000000104c027819 */ /* 0x040fe200000006ff */
[----:B------:R-:W-:Y:S01]  /*7780*/  FFMA R21, R49, R0, R21 ;  /* 0x0000000031157223 */ /* 0x000fe20000000015 */
[----:B------:R-:W-:Y:S01]  /*7790*/  LOP3.LUT R0, R71, 0xffff0000, RZ, 0xc0, !PT ;  /* 0xffff000047007812 */ /* 0x000fe200078ec0ff */
[----:B------:R-:W-:Y:S01]  /*77a0*/  FFMA R22, R49, R3, R22 ;  /* 0x0000000331167223 */ /* 0x000fe20000000016 */
[C---:B------:R-:W-:Y:S01]  /*77b0*/  FMUL R27, R47.reuse, R27 ;  /* 0x0000001b2f1b7220 */ /* 0x040fe20000400000 */
[----:B------:R-:W-:Y:S01]  /*77c0*/  LOP3.LUT R3, R76, 0xffff0000, RZ, 0xc0, !PT ;  /* 0xffff00004c037812 */ /* 0x000fe200078ec0ff */
[C---:B------:R-:W-:Y:S01]  /*77d0*/  FMUL R25, R47.reuse, R29 ;  /* 0x0000001d2f197220 */ /* 0x040fe20000400000 */
[----:B------:R-:W-:Y:S01]  /*77e0*/  FMUL R26, R47, R30 ;  /* 0x0000001e2f1a7220 */ /* 0x000fe20000400000 */
[C---:B------:R-:W-:Y:S01]  /*77f0*/  FFMA R27, R49.reuse, R0, R27 ;  /* 0x00000000311b7223 */ /* 0x040fe2000000001b */
[----:B------:R-:W-:Y:S01]  /*7800*/  FFMA R24, R49, R2, R24 ;  /* 0x0000000231187223 */ /* 0x000fe20000000018 */
[----:B------:R-:W-:Y:S01]  /*7810*/  LOP3.LUT R0, R77, 0xffff0000, RZ, 0xc0, !PT ;  /* 0xffff00004d007812 */ /* 0x000fe200078ec0ff */
[----:B------:R-:W-:Y:S01]  /*7820*/  FFMA R25, R49, R3, R25 ;  /* 0x0000000331197223 */ /* 0x000fe20000000019 */
[----:B------:R-:W-:Y:S01]  /*7830*/  FMUL R31, R47, R31 ;  /* 0x0000001f2f1f7220 */ /* 0x000fe20000400000 */
[C---:B------:R-:W-:Y:S01]  /*7840*/  SHF.L.U32 R2, R78.reuse, 0x10, RZ ;  /* 0x000000104e027819 */ /* 0x040fe200000006ff */
[----:B------:R-:W-:Y:S01]  /*7850*/  FFMA R26, R49, R4, R26 ;  /* 0x00000004311a7223 */ /* 0x000fe2000000001a */
[----:B------:R-:W-:Y:S01]  /*7860*/  LOP3.LUT R3, R78, 0xffff0000, RZ, 0xc0, !PT ;  /* 0xffff00004e037812 */ /* 0x000fe200078ec0ff */
[----:B------:R-:W-:Y:S01]  /*7870*/  FMUL R29, R47, R33 ;  /* 0x000000212f1d7220 */ /* 0x000fe20000400000 */
[----:B------:R-:W-:Y:S01]  /*7880*/  SHF.L.U32 R4, R79, 0x10, RZ ;  /* 0x000000104f047819 */ /* 0x000fe200000006ff */
[----:B------:R-:W-:Y:S01]  /*7890*/  FMUL R30, R47, R34 ;  /* 0x000000222f1e7220 */ /* 0x000fe20000400000 */
[----:B------:R-:W-:Y:S01]  /*78a0*/  F2FP.BF16.F32.PACK_AB R17, R23, R18 ;  /* 0x000000121711723e */ /* 0x000fe200000010ff */
[----:B------:R-:W-:Y:S01]  /*78b0*/  FFMA R31, R49, R0, R31 ;  /* 0x00000000311f7223 */ /* 0x000fe2000000001f */
[----:B------:R-:W-:Y:S01]  /*78c0*/  FMUL R35, R47, R35 ;  /* 0x000000232f237220 */ /* 0x000fe20000400000 */
[----:B------:R-:W-:Y:S01]  /*78d0*/  F2FP.BF16.F32.PACK_AB R18, R21, R20 ;  /* 0x000000141512723e */ /* 0x000fe200000010ff */
[----:B------:R-:W-:Y:S01]  /*78e0*/  FFMA R28, R49, R2, R28 ;  /* 0x00000002311c7223 */ /* 0x000fe2000000001c */
[----:B------:R-:W-:Y:S01]  /*78f0*/  F2FP.BF16.F32.PACK_AB R19, R27, R22 ;  /* 0x000000161b13723e */ /* 0x000fe200000010ff */
[C---:B------:R-:W-:Y:S01]  /*7900*/  FFMA R29, R49.reuse, R3, R29 ;  /* 0x00000003311d7223 */ /* 0x040fe2000000001d */
[C---:B------:R-:W-:Y:S01]  /*7910*/  FFMA R30, R49.reuse, R4, R30 ;  /* 0x00000004311e7223 */ /* 0x040fe2000000001e */
[----:B------:R-:W-:Y:S01]  /*7920*/  FFMA R35, R49, R5, R35 ;  /* 0x0000000531237223 */ /* 0x000fe20000000023 */
[----:B------:R-:W-:Y:S01]  /*7930*/  F2FP.BF16.F32.PACK_AB R24, R25, R24 ;  /* 0x000000181918723e */ /* 0x000fe200000010ff */
[----:B------:R1:W-:Y:S01]  /*7940*/  STS.128 [R98+0x2020], R16 ;  /* 0x0020201062007388 */ /* 0x0003e20000000c00 */
[----:B------:R-:W-:Y:S02]  /*7950*/  F2FP.BF16.F32.PACK_AB R25, R31, R26 ;  /* 0x0000001a1f19723e */ /* 0x000fe400000010ff */
[----:B------:R-:W-:Y:S02]  /*7960*/  F2FP.BF16.F32.PACK_AB R26, R29, R28 ;  /* 0x0000001c1d1a723e */ /* 0x000fe400000010ff */
[----:B------:R-:W-:Y:S02]  /*7970*/  F2FP.BF16.F32.PACK_AB R27, R35, R30 ;  /* 0x0000001e231b723e */ /* 0x000fe400000010ff */
[----:B------:R-:W-:Y:S02]  /*7980*/  LEA R0, R65, UR49, 0x3 ;  /* 0x0000003141007c11 */ /* 0x000fe4000f8e18ff */
[----:B------:R-:W-:Y:S01]  /*7990*/  @P6 SHF.L.U32 R2, R97, 0x1f, RZ ;  /* 0x0000001f61026819 */ /* 0x000fe200000006ff */
        /* <DEDUP_REMOVED lines=9> */
[----:B------:R-:W-:Y:S02]  /*7a30*/  UIADD3 UR8, UP0, UPT, UR52, 0xa80, URZ ;  /* 0x00000a8034087890 */ /* 0x000fe4000ff1e0ff */
[----:B------:R-:W-:Y:S02]  /*7a40*/  UIADD3 UR5, UPT, UPT, UR41, 0x20, URZ ;  /* 0x0000002029057890 */ /* 0x000fe4000fffe0ff */
[----:B------:R-:W-:Y:S02]  /*7a50*/  UIADD3 UR4, UPT, UPT, UR49, 0x2200, URZ ;  /* 0x0000220031047890 */ /* 0x000fe4000fffe0ff */
[----:B------:R-:W-:Y:S01]  /*7a60*/  UIADD3.X UR9, UPT, UPT, URZ, UR53, URZ, UP0, !UPT ;  /* 0x00000035ff097290 */ /* 0x000fe200087fe4ff */
[----:B------:R-:W-:Y:S01]  /*7a70*/  UMOV UR6, UR42 ;  /* 0x0000002a00067c82 */ /* 0x000fe20008000000 */
[----:B------:R-:W-:Y:S07]  /*7a80*/  UMOV UR7, UR36 ;  /* 0x0000002400077c82 */ /* 0x000fee0008000000 */
[----:B------:R2:W-:Y:S01]  /*7a90*/  UTMASTG.3D [UR4], [UR8] ;  /* 0x00000004080073b5 */ /* 0x0005e20008010000 */
[----:B------:R0:W-:Y:S01]  /*7aa0*/  UTMACMDFLUSH ;  /* 0x00000000000079b7 */ /* 0x0001e20000000000 */
[----:B--2---:R-:W-:Y:S04]  /*7ab0*/  DEPBAR.LE SB0, 0x1 ;  /* 0x000080400000791a */ /* 0x004fe80000000000 */
.L_x_118:
[----:B------:R-:W-:Y:S05]  /*7ac0*/  BSYNC.RECONVERGENT B0 ;  /* 0x0000000000007941 */ /* 0x000fea0003800200 */
.L_x_117:
[----:B------:R-:W-:Y:S01]  /*7ad0*/  BAR.SYNC.DEFER_BLOCKING 0x1, 0x80 ;  /* 0x0042000000007b1d */ /* 0x000fe20000010000 */
[----:B------:R-:W-:Y:S04]  /*7ae0*/  UIADD3 UR40, UPT, UPT, UR51, 0x1, URZ ;  /* 0x0000000133287890 */ /* 0x000fe8000fffe0ff */
[----:B------:R-:W-:Y:S04]  /*7af0*/  UISETP.NE.AND UP0, UPT, UR40, 0x4, UPT ;  /* 0x000000042800788c */ /* 0x000fe8000bf05270 */
[----:B------:R-:W-:Y:S01]  /*7b00*/  USEL UR40, UR40, URZ, UP0 ;  /* 0x000000ff28287287 */ /* 0x000fe20008000000 */
[----:B------:R2:W-:Y:S01]  /*7b10*/  @P6 SYNCS.ARRIVE.TRANS64.RED.A1T0 RZ, [R72+URZ], RZ ;  /* 0x000000ff48ff69a7 */ /* 0x0005e200081004ff */
[----:B------:R-:W-:Y:S01]  /*7b20*/  BSSY B1, `(.L_x_119) ;  /* 0x0000017000017945 */ /* 0x000fe20003800000 */
[----:B------:R-:W4:Y:S02]  /*7b30*/  @P6 SYNCS.PHASECHK.TRANS64.TRYWAIT P0, [R0+URZ+0x50], R2 ;  /* 0x00005002000065a7 */ /* 0x000f2400080011ff */
[----:B----4-:R-:W-:Y:S01]  /*7b40*/  @P6 SEL R66, RZ, 0x1, !P0 ;  /* 0x00000001ff426807 */ /* 0x010fe20004000000 */
[----:B--2---:R-:W-:Y:S06]  /*7b50*/  @!P6 BRA `(.L_x_120) ;  /* 0x00000000004ce947 */ /* 0x004fec0003800000 */
        /* <DEDUP_REMOVED lines=9> */
[----:B------:R-:W-:Y:S04]  /*7bf0*/  SHF.L.U32 R6, R97, 0x1f, RZ ;  /* 0x0000001f61067819 */ /* 0x000fe800000006ff */
[----:B------:R-:W2:Y:S02]  /*7c00*/  SYNCS.PHASECHK.TRANS64.TRYWAIT P0, [R0+URZ+0x50], R6 ;  /* 0x00005006000075a7 */ /* 0x000ea400080011ff */
[----:B--2---:R-:W-:Y:S05]  /*7c10*/  @!P0 BRA `(.L_x_123) ;  /* 0x0000002400548947 */ /* 0x004fea0003800000 */
.L_x_122:
[----:B------:R-:W-:Y:S05]  /*7c20*/  BSYNC B0 ;  /* 0x0000000000007941 */ /* 0x000fea0003800000 */
.L_x_121:
[----:B------:R-:W-:Y:S02]  /*7c30*/  ISETP.NE.AND P0, PT, R67, RZ, PT ;  /* 0x000000ff4300720c */ /* 0x000fe40003f05270 */
[----:B------:R-:W-:Y:S11]  /*7c40*/  IADD3 R65, PT, PT, R65, 0x1, RZ ;  /* 0x0000000141417810 */ /* 0x000ff60007ffe0ff */
[----:B------:R4:W1:Y:S04]  /*7c50*/  @P0 LDS.128 R56, [R5] ;  /* 0x0000000005380984 */ /* 0x0008680000000c00 */
[----:B------:R4:W1:Y:S04]  /*7c60*/  @P0 LDS.128 R60, [R4+0x10] ;  /* 0x00001000043c0984 */ /* 0x0008680000000c00 */
[----:B------:R4:W1:Y:S04]  /*7c70*/  @P0 LDS.128 R68, [R3+0x20] ;  /* 0x0000200003440984 */ /* 0x0008680000000c00 */
[----:B------:R4:W1:Y:S02]  /*7c80*/  @P0 LDS.128 R76, [R2+0x30] ;  /* 0x00003000024c0984 */ /* 0x0008640000000c00 */
.L_x_120:
[----:B------:R-:W-:Y:S05]  /*7c90*/  BSYNC B1 ;  /* 0x0000000000017941 */ /* 0x000fea0003800000 */
.L_x_119:
        /* <DEDUP_REMOVED lines=21> */
.L_x_124:
        /* <DEDUP_REMOVED lines=146> */
.L_x_126:
[----:B------:R-:W-:Y:S05]  /*8710*/  BSYNC.RECONVERGENT B0 ;  /* 0x0000000000007941 */ /* 0x000fea0003800200 */
.L_x_125:
        /* <DEDUP_REMOVED lines=21> */
.L_x_130:
[----:B------:R-:W-:Y:S05]  /*8870*/  BSYNC B0 ;  /* 0x0000000000007941 */ /* 0x000fea0003800000 */
.L_x_129:
[----:B------:R-:W-:Y:S11]  /*8880*/  ISETP.NE.AND P0, PT, R67, RZ, PT ;  /* 0x000000ff4300720c */ /* 0x000ff60003f05270 */
[----:B------:R-:W-:Y:S02]  /*8890*/  @!UPT UIADD3 URZ, UPT, UPT, URZ, URZ, URZ ;  /* 0x000000fffffff290 */ /* 0x000fe4000fffe0ff */
[----:B------:R4:W1:Y:S04]  /*88a0*/  @P0 LDS.128 R56, [R4] ;  /* 0x0000000004380984 */ /* 0x0008680000000c00 */
[----:B------:R4:W1:Y:S04]  /*88b0*/  @P0 LDS.128 R60, [R3+0x10] ;  /* 0x00001000033c0984 */ /* 0x0008680000000c00 */
[----:B------:R4:W1:Y:S04]  /*88c0*/  @P0 LDS.128 R68, [R2+0x20] ;  /* 0x0000200002440984 */ /* 0x0008680000000c00 */
[----:B------:R4:W1:Y:S02]  /*88d0*/  @P0 LDS.128 R76, [R65+0x30] ;  /* 0x00003000414c0984 */ /* 0x0008640000000c00 */
.L_x_128:
[----:B------:R-:W-:Y:S05]  /*88e0*/  BSYNC B1 ;  /* 0x0000000000017941 */ /* 0x000fea0003800000 */
.L_x_127:
        /* <DEDUP_REMOVED lines=21> */
.L_x_132:
[----:B------:R-:W-:Y:S01]  /*8a40*/  ISETP.NE.AND P0, PT, R102, RZ, PT ;  /* 0x000000ff6600720c */ /* 0x000fe20003f05270 */
[----:B------:R-:W-:Y:S05]  /*8a50*/  WARPSYNC.ALL ;  /* 0x0000000000007948 */ /* 0x000fea0003800000 */
[----:B------:R-:W-:Y:S01]  /*8a60*/  R2UR UR4, R48 ;  /* 0x00000000300472ca */ /* 0x000fe200000e0000 */
[----:B------:R-:W-:Y:S01]  /*8a70*/  BSSY.RECONVERGENT B0, `(.L_x_133) ;  /* 0x000008c000007945 */ /* 0x000fe20003800200 */
[----:B------:R-:W-:Y:S02]  /*8a80*/  R2UR UR5, R64 ;  /* 0x00000000400572ca */ /* 0x000fe400000e0000 */
[C---:B-1----:R-:W-:Y:S02]  /*8a90*/  SHF.L.U32 R0, R56.reuse, 0x10, RZ ;  /* 0x0000001038007819 */ /* 0x042fe400000006ff */
[----:B----4-:R-:W-:Y:S02]  /*8aa0*/  LOP3.LUT R2, R56, 0xffff0000, RZ, 0xc0, !PT ;  /* 0xffff000038027812 */ /* 0x010fe400078ec0ff */
[C---:B------:R-:W-:Y:S02]  /*8ab0*/  SHF.L.U32 R3, R57.reuse, 0x10, RZ ;  /* 0x0000001039037819 */ /* 0x040fe400000006ff */
[----:B------:R-:W-:Y:S02]  /*8ac0*/  LOP3.LUT R48, R57, 0xffff0000, RZ, 0xc0, !PT ;  /* 0xffff000039307812 */ /* 0x000fe400078ec0ff */
[C---:B------:R-:W-:Y:S01]  /*8ad0*/  SHF.L.U32 R50, R58.reuse, 0x10, RZ ;  /* 0x000000103a327819 */ /* 0x040fe200000006ff */
[----:B------:R-:W1:Y:S01]  /*8ae0*/  LDTM.x32 R4, tmem[UR4+0x60] ;  /* 0x00006004000479ee */ /* 0x000e6200082c0000 */
[----:B------:R-:W-:Y:S01]  /*8af0*/  LOP3.LUT R51, R58, 0xffff0000, RZ, 0xc0, !PT ;  /* 0xffff00003a337812 */ /* 0x000fe200078ec0ff */
[----:B------:R-:W-:Y:S01]  /*8b00*/  NOP ;  /* 0x0000000000007918 */ /* 0x000fe20000000000 */
[C---:B------:R-:W-:Y:S01]  /*8b10*/  SHF.L.U32 R52, R59.reuse, 0x10, RZ ;  /* 0x000000103b347819 */ /* 0x040fe200000006ff */
[----:B------:R-:W-:Y:S01]  /*8b20*/  UIADD3 UR5, UPT, UPT, UR5, 0xd0, URZ ;  /* 0x000000d005057890 */ /* 0x000fe2000fffe0ff */
[----:B------:R-:W-:Y:S02]  /*8b30*/  LOP3.LUT R53, R59, 0xffff0000, RZ, 0xc0, !PT ;  /* 0xffff00003b357812 */ /* 0x000fe400078ec0ff */
[C---:B------:R-:W-:Y:S01]  /*8b40*/  SHF.L.U32 R54, R60.reuse, 0x10, RZ ;  /* 0x000000103c367819 */ /* 0x040fe200000006ff */
[----:B------:R-:W-:Y:S01]  /*8b50*/  UPRMT UR5, UR37, 0x654, UR5 ;  /* 0x0000065425057896 */ /* 0x000fe20008000005 */
[----:B------:R-:W-:Y:S02]  /*8b60*/  LOP3.LUT R55, R60, 0xffff0000, RZ, 0xc0, !PT ;  /* 0xffff00003c377812 */ /* 0x000fe400078ec0ff */
[C---:B------:R-:W-:Y:S02]  /*8b70*/  SHF.L.U32 R56, R61.reuse, 0x10, RZ ;  /* 0x000000103d387819 */ /* 0x040fe400000006ff */
[----:B------:R-:W-:Y:S02]  /*8b80*/  LOP3.LUT R57, R61, 0xffff0000, RZ, 0xc0, !PT ;  /* 0xffff00003d397812 */ /* 0x000fe400078ec0ff */
[C---:B------:R-:W-:Y:S02]  /*8b90*/  SHF.L.U32 R58, R62.reuse, 0x10, RZ ;  /* 0x000000103e3a7819 */ /* 0x040fe400000006ff */
[----:B------:R-:W-:Y:S01]  /*8ba0*/  LOP3.LUT R59, R62, 0xffff0000, RZ, 0xc0, !PT ;  /* 0xffff00003e3b7812 */ /* 0x000fe200078ec0ff */
[----:B-1----:R-:W-:Y:S01]  /*8bb0*/  SYNCS.ARRIVE.TRANS64.RED.A1T0 RZ, [UR5], RZ ;  /* 0x000000ffffff79a7 */ /* 0x002fe20008100405 */
[C---:B------:R-:W-:Y:S02]  /*8bc0*/  SHF.L.U32 R60, R63.reuse, 0x10, RZ ;  /* 0x000000103f3c7819 */ /* 0x040fe400000006ff */
[----:B------:R-:W-:Y:S02]  /*8bd0*/  LOP3.LUT R61, R63, 0xffff0000, RZ, 0xc0, !PT ;  /* 0xffff00003f3d7812 */ /* 0x000fe400078ec0ff */
[C---:B------:R-:W-:Y:S01]  /*8be0*/  SHF.L.U32 R62, R68.reuse, 0x10, RZ ;  /* 0x00000010443e7819 */ /* 0x040fe200000006ff */
[C---:B------:R-:W-:Y:S01]  /*8bf0*/  FMUL R4, R47.reuse, R4 ;  /* 0x000000042f047220 */ /* 0x040fe20000400000 */
[C---:B------:R-:W-:Y:S01]  /*8c00*/  FMUL R5, R47.reuse, R5 ;  /* 0x000000052f057220 */ /* 0x040fe20000400000 */
[----:B------:R-:W-:Y:S01]  /*8c10*/  FMUL R6, R47, R6 ;  /* 0x000000062f067220 */ /* 0x000fe20000400000 */
[----:B------:R-:W-:Y:S01]  /*8c20*/  LOP3.LUT R63, R68, 0xffff0000, RZ, 0xc0, !PT ;  /* 0xffff0000443f7812 */ /* 0x000fe200078ec0ff */
[C---:B------:R-:W-:Y:S01]  /*8c30*/  FFMA R4, R49.reuse, R0, R4 ;  /* 0x0000000031047223 */ /* 0x040fe20000000004 */
[----:B------:R-:W-:Y:S01]  /*8c40*/  FFMA R5, R49, R2, R5 ;  /* 0x0000000231057223 */ /* 0x000fe20000000005 */
[----:B------:R-:W-:Y:S01]  /*8c50*/  SHF.L.U32 R64, R69, 0x10, RZ ;  /* 0x0000001045407819 */ /* 0x000fe200000006ff */
[----:B------:R-:W-:Y:S01]  /*8c60*/  FFMA R6, R49, R3, R6 ;  /* 0x0000000331067223 */ /* 0x000fe20000000006 */
[----:B------:R-:W-:Y:S01]  /*8c70*/  FMUL R7, R47, R7 ;  /* 0x000000072f077220 */ /* 0x000fe20000400000 */
[----:B------:R-:W-:Y:S01]  /*8c80*/  LOP3.LUT R65, R69, 0xffff0000, RZ, 0xc0, !PT ;  /* 0xffff000045417812 */ /* 0x000fe200078ec0ff */
[----:B------:R-:W-:Y:S01]  /*8c90*/  FMUL R8, R47, R8 ;  /* 0x000000082f087220 */ /* 0x000fe20000400000 */
[----:B------:R-:W-:Y:S01]  /*8ca0*/  F2FP.BF16.F32.PACK_AB R4, R5, R4 ;  /* 0x000000040504723e */ /* 0x000fe200000010ff */
[----:B------:R-:W-:Y:S01]  /*8cb0*/  FFMA R7, R49, R48, R7 ;  /* 0x0000003031077223 */ /* 0x000fe20000000007 */
[----:B------:R-:W-:Y:S01]  /*8cc0*/  FMUL R9, R47, R9 ;  /* 0x000000092f097220 */ /* 0x000fe20000400000 */
[----:B------:R-:W-:Y:S01]  /*8cd0*/  FFMA R8, R49, R50, R8 ;  /* 0x0000003231087223 */ /* 0x000fe20000000008 */
[C---:B------:R-:W-:Y:S01]  /*8ce0*/  SHF.L.U32 R66, R70.reuse, 0x10, RZ ;  /* 0x0000001046427819 */ /* 0x040fe200000006ff */
[----:B------:R-:W-:Y:S01]  /*8cf0*/  FMUL R0, R47, R10 ;  /* 0x0000000a2f007220 */ /* 0x000fe20000400000 */
[----:B------:R-:W-:Y:S01]  /*8d00*/  F2FP.BF16.F32.PACK_AB R5, R7, R6 ;  /* 0x000000060705723e */ /* 0x000fe200000010ff */
[----:B------:R-:W-:Y:S01]  /*8d10*/  FFMA R9, R49, R51, R9 ;  /* 0x0000003331097223 */ /* 0x000fe20000000009 */
[----:B------:R-:W-:Y:S01]  /*8d20*/  FMUL R2, R47, R11 ;  /* 0x0000000b2f027220 */ /* 0x000fe20000400000 */
[----:B------:R-:W-:Y:S01]  /*8d30*/  FFMA R0, R49, R52, R0 ;  /* 0x0000003431007223 */ /* 0x000fe20000000000 */
[----:B------:R-:W-:Y:S01]  /*8d40*/  LOP3.LUT R67, R70, 0xffff0000, RZ, 0xc0, !PT ;  /* 0xffff000046437812 */ /* 0x000fe200078ec0ff */
[----:B------:R-:W-:Y:S01]  /*8d50*/  FMUL R3, R47, R12 ;  /* 0x0000000c2f037220 */ /* 0x000fe20000400000 */
[----:B------:R-:W-:Y:S01]  /*8d60*/  F2FP.BF16.F32.PACK_AB R6, R9, R8 ;  /* 0x000000080906723e */ /* 0x000fe200000010ff */
[----:B------:R-:W-:Y:S01]  /*8d70*/  FFMA R2, R49, R53, R2 ;  /* 0x0000003531027223 */ /* 0x000fe20000000002 */
[----:B------:R-:W-:Y:S01]  /*8d80*/  FMUL R10, R47, R13 ;  /* 0x0000000d2f0a7220 */ /* 0x000fe20000400000 */
[----:B------:R-:W-:Y:S01]  /*8d90*/  FFMA R3, R49, R54, R3 ;  /* 0x0000003631037223 */ /* 0x000fe20000000003 */
[----:B------:R-:W-:Y:S01]  /*8da0*/  SHF.L.U32 R68, R71, 0x10, RZ ;  /* 0x0000001047447819 */ /* 0x000fe200000006ff */
[----:B------:R-:W-:Y:S01]  /*8db0*/  FMUL R11, R47, R14 ;  /* 0x0000000e2f0b7220 */ /* 0x000fe20000400000 */
[----:B------:R-:W-:Y:S01]  /*8dc0*/  F2FP.BF16.F32.PACK_AB R7, R2, R0 ;  /* 0x000000000207723e */ /* 0x000fe200000010ff */
[----:B------:R-:W-:Y:S01]  /*8dd0*/  FFMA R10, R49, R55, R10 ;  /* 0x00000037310a7223 */ /* 0x000fe2000000000a */
[C---:B------:R-:W-:Y:S01]  /*8de0*/  FMUL R15, R47.reuse, R15 ;  /* 0x0000000f2f0f7220 */ /* 0x040fe20000400000 */
[C---:B------:R-:W-:Y:S01]  /*8df0*/  FMUL R12, R47.reuse, R16 ;  /* 0x000000102f0c7220 */ /* 0x040fe20000400000 */
[----:B------:R-:W-:Y:S01]  /*8e00*/  FMUL R13, R47, R17 ;  /* 0x000000112f0d7220 */ /* 0x000fe20000400000 */
[----:B------:R1:W-:Y:S01]  /*8e10*/  STS.128 [R100+0x6000], R4 ;  /* 0x0060000464007388 */ /* 0x0003e20000000c00 */
[----:B------:R-:W-:Y:S01]  /*8e20*/  LOP3.LUT R69, R71, 0xffff0000, RZ, 0xc0, !PT ;  /* 0xffff000047457812 */ /* 0x000fe200078ec0ff */
[C---:B------:R-:W-:Y:S01]  /*8e30*/  FFMA R11, R49.reuse, R56, R11 ;  /* 0x00000038310b7223 */ /* 0x040fe2000000000b */
[----:B------:R-:W-:Y:S01]  /*8e40*/  SHF.L.U32 R70, R76, 0x10, RZ ;  /* 0x000000104c467819 */ /* 0x000fe200000006ff */
[C---:B------:R-:W-:Y:S01]  /*8e50*/  FFMA R15, R49.reuse, R57, R15 ;  /* 0x00000039310f7223 */ /* 0x040fe2000000000f */
[----:B------:R-:W-:Y:S01]  /*8e60*/  F2FP.BF16.F32.PACK_AB R8, R10, R3 ;  /* 0x000000030a08723e */ /* 0x000fe200000010ff */
[C---:B------:R-:W-:Y:S01]  /*8e70*/  FFMA R12, R49.reuse, R58, R12 ;  /* 0x0000003a310c7223 */ /* 0x040fe2000000000c */
[----:B------:R-:W-:Y:S01]  /*8e80*/  FFMA R13, R49, R59, R13 ;  /* 0x0000003b310d7223 */ /* 0x000fe2000000000d */
[C---:B------:R-:W-:Y:S01]  /*8e90*/  FMUL R14, R47.reuse, R18 ;  /* 0x000000122f0e7220 */ /* 0x040fe20000400000 */
[C---:B------:R-:W-:Y:S01]  /*8ea0*/  FMUL R19, R47.reuse, R19 ;  /* 0x000000132f137220 */ /* 0x040fe20000400000 */
[C---:B------:R-:W-:Y:S01]  /*8eb0*/  FMUL R16, R47.reuse, R20 ;  /* 0x000000142f107220 */ /* 0x040fe20000400000 */
[----:B------:R-:W-:Y:S01]  /*8ec0*/  FMUL R17, R47, R21 ;  /* 0x000000152f117220 */ /* 0x000fe20000400000 */
[----:B------:R-:W-:Y:S01]  /*8ed0*/  FFMA R14, R49, R60, R14 ;  /* 0x0000003c310e7223 */ /* 0x000fe2000000000e */
        /* <DEDUP_REMOVED lines=9> */
[----:B------:R-:W-:Y:S01]  /*8f70*/  F2FP.BF16.F32.PACK_AB R9, R15, R11 ;  /* 0x0000000b0f09723e */ /* 0x000fe200000010ff */
[----:B------:R-:W-:Y:S01]  /*8f80*/  FFMA R23, R49, R65, R23 ;  /* 0x0000004131177223 */ /* 0x000fe20000000017 */
[----:B------:R-:W-:Y:S01]  /*8f90*/  FMUL R27, R47, R27 ;  /* 0x0000001b2f1b7220 */ /* 0x000fe20000400000 */
[----:B------:R-:W-:Y:S01]  /*8fa0*/  F2FP.BF16.F32.PACK_AB R10, R13, R12 ;  /* 0x0000000c0d0a723e */ /* 0x000fe200000010ff */
[----:B------:R-:W-:Y:S01]  /*8fb0*/  FFMA R20, R49, R66, R20 ;  /* 0x0000004231147223 */ /* 0x000fe20000000014 */
[----:B------:R-:W-:Y:S01]  /*8fc0*/  F2FP.BF16.F32.PACK_AB R11, R19, R14 ;  /* 0x0000000e130b723e */ /* 0x000fe200000010ff */
[----:B------:R-:W-:Y:S01]  /*8fd0*/  FMUL R24, R47, R28 ;  /* 0x0000001c2f187220 */ /* 0x000fe20000400000 */
[----:B------:R-:W-:Y:S01]  /*8fe0*/  LOP3.LUT R71, R76, 0xffff0000, RZ, 0xc0, !PT ;  /* 0xffff00004c477812 */ /* 0x000fe200078ec0ff */
[----:B------:R-:W-:Y:S01]  /*8ff0*/  FFMA R21, R49, R67, R21 ;  /* 0x0000004331157223 */ /* 0x000fe20000000015 */
[----:B------:R-:W-:Y:S01]  /*9000*/  SHF.L.U32 R72, R77, 0x10, RZ ;  /* 0x000000104d487819 */ /* 0x000fe200000006ff */
[----:B------:R1:W-:Y:S01]  /*9010*/  STS.128 [R99+0x6010], R8 ;  /* 0x0060100863007388 */ /* 0x0003e20000000c00 */
[----:B------:R-:W-:Y:S01]  /*9020*/  FMUL R25, R47, R29 ;  /* 0x0000001d2f197220 */ /* 0x000fe20000400000 */
[----:B------:R-:W-:Y:S01]  /*9030*/  FFMA R22, R49, R68, R22 ;  /* 0x0000004431167223 */ /* 0x000fe20000000016 */
[----:B------:R-:W-:Y:S01]  /*9040*/  LOP3.LUT R73, R77, 0xffff0000, RZ, 0xc0, !PT ;  /* 0xffff00004d497812 */ /* 0x000fe200078ec0ff */
[----:B------:R-:W-:Y:S01]  /*9050*/  FMUL R26, R47, R30 ;  /* 0x0000001e2f1a7220 */ /* 0x000fe20000400000 */
[----:B------:R-:W-:Y:S01]  /*9060*/  FFMA R27, R49, R69, R27 ;  /* 0x00000045311b7223 */ /* 0x000fe2000000001b */
[C---:B------:R-:W-:Y:S01]  /*9070*/  SHF.L.U32 R74, R78.reuse, 0x10, RZ ;  /* 0x000000104e4a7819 */ /* 0x040fe200000006ff */
[----:B------:R-:W-:Y:S01]  /*9080*/  FMUL R31, R47, R31 ;  /* 0x0000001f2f1f7220 */ /* 0x000fe20000400000 */
[----:B------:R-:W-:Y:S01]  /*9090*/  FFMA R24, R49, R70, R24 ;  /* 0x0000004631187223 */ /* 0x000fe20000000018 */
[----:B------:R-:W-:Y:S01]  /*90a0*/  LOP3.LUT R75, R78, 0xffff0000, RZ, 0xc0, !PT ;  /* 0xffff00004e4b7812 */ /* 0x000fe200078ec0ff */
[----:B------:R-:W-:Y:S01]  /*90b0*/  FMUL R28, R47, R32 ;  /* 0x000000202f1c7220 */ /* 0x000fe20000400000 */
[----:B------:R-:W-:Y:S01]  /*90c0*/  FFMA R25, R49, R71, R25 ;  /* 0x0000004731197223 */ /* 0x000fe20000000019 */
[----:B------:R-:W-:Y:S01]  /*90d0*/  SHF.L.U32 R76, R79, 0x10, RZ ;  /* 0x000000104f4c7819 */ /* 0x000fe200000006ff */
[----:B------:R-:W-:Y:S01]  /*90e0*/  FMUL R29, R47, R33 ;  /* 0x000000212f1d7220 */ /* 0x000fe20000400000 */
[----:B------:R-:W-:Y:S01]  /*90f0*/  F2FP.BF16.F32.PACK_AB R16, R17, R16 ;  /* 0x000000101110723e */ /* 0x000fe200000010ff */
[----:B------:R-:W-:Y:S01]  /*9100*/  FFMA R26, R49, R72, R26 ;  /* 0x00000048311a7223 */ /* 0x000fe2000000001a */
[----:B------:R-:W-:Y:S01]  /*9110*/  LOP3.LUT R77, R79, 0xffff0000, RZ, 0xc0, !PT ;  /* 0xffff00004f4d7812 */ /* 0x000fe200078ec0ff */
        /* <DEDUP_REMOVED lines=33> */
.L_x_134:
[----:B------:R-:W-:Y:S05]  /*9330*/  BSYNC.RECONVERGENT B0 ;  /* 0x0000000000007941 */ /* 0x000fea0003800200 */
.L_x_133:
[----:B------:R-:W-:Y:S01]  /*9340*/  BAR.SYNC.DEFER_BLOCKING 0x1, 0x80 ;  /* 0x0042000000007b1d */ /* 0x000fe20000010000 */
[----:B------:R-:W-:Y:S01]  /*9350*/  UISETP.NE.AND UP0, UPT, UR50, -0x4, UPT ;  /* 0xfffffffc3200788c */ /* 0x000fe2000bf05270 */
[----:B------:R-:W-:Y:S08]  /*9360*/  IADD3 R45, PT, PT, R45, 0x1, RZ ;  /* 0x000000012d2d7810 */ /* 0x000ff00007ffe0ff */
[----:B------:R-:W-:Y:S05]  /*9370*/  BRA.U !UP0, `(.L_x_135) ;  /* 0x0000000108287547 */ /* 0x000fea000b800000 */
[----:B------:R-:W-:Y:S01]  /*9380*/  ISETP.NE.AND P0, PT, R107, RZ, PT ;  /* 0x000000ff6b00720c */ /* 0x000fe20003f05270 */
[----:B------:R-:W-:Y:S01]  /*9390*/  IMAD.U32 R2, RZ, RZ, UR51 ;  /* 0x00000033ff027e24 */ /* 0x000fe2000f8e00ff */
[----:B------:R-:W-:Y:S01]  /*93a0*/  UIADD3 UR51, UPT, UPT, UR51, 0x1, URZ ;  /* 0x0000000133337890 */ /* 0x000fe2000fffe0ff */
[----:B------:R-:W-:Y:S03]  /*93b0*/  IMAD.U32 R0, RZ, RZ, UR37 ;  /* 0x00000025ff007e24 */ /* 0x000fe6000f8e00ff */
[----:B------:R-:W-:Y:S04]  /*93c0*/  UISETP.NE.AND UP0, UPT, UR51, 0x4, UPT ;  /* 0x000000043300788c */ /* 0x000fe8000bf05270 */
[----:B------:R-:W-:Y:S03]  /*93d0*/  USEL UR51, UR51, URZ, UP0 ;  /* 0x000000ff33337287 */ /* 0x000fe60008000000 */
[----:B------:R-:W-:Y:S05]  /*93e0*/  @P0 LEA R2, R2, UR49, 0x3 ;  /* 0x0000003102020c11 */ /* 0x000fea000f8e18ff */
[----:B------:R-:W-:Y:S05]  /*93f0*/  @P0 VIADD R2, R2, 0x70 ;  /* 0x0000007002020836 */ /* 0x000fea0000000000 */
[----:B------:R-:W-:Y:S04]  /*9400*/  @P0 PRMT R0, R0, 0x654, R2 ;  /* 0x0000065400000816 */ /* 0x000fe80000000002 */
[----:B------:R2:W-:Y:S03]  /*9410*/  @P0 SYNCS.ARRIVE.TRANS64.RED.A1T0 RZ, [R0+URZ], RZ ;  /* 0x000000ff00ff09a7 */ /* 0x0005e600081004ff */
.L_x_135:
[----:B------:R-:W-:Y:S01]  /*9420*/  ISETP.NE.AND P2, PT, R103, RZ, PT ;  /* 0x000000ff6700720c */ /* 0x000fe20003f45270 */
[----:B------:R-:W-:Y:S01]  /*9430*/  IMAD.IADD R2, R43, 0x1, R86 ;  /* 0x000000012b027824 */ /* 0x000fe200078e0256 */
[----:B------:R-:W-:Y:S01]  /*9440*/  ISETP.NE.AND P0, PT, R105, 0x2, PT ;  /* 0x000000026900780c */ /* 0x000fe20003f05270 */
[----:B--2---:R-:W-:Y:S01]  /*9450*/  IMAD.IADD R0, R44, 0x1, R87 ;  /* 0x000000012c007824 */ /* 0x004fe200078e0257 */
[----:B------:R-:W-:Y:S01]  /*9460*/  ISETP.NE.AND P1, PT, R45, 0x2, PT ;  /* 0x000000022d00780c */ /* 0x000fe20003f25270 */
[----:B------:R-:W-:Y:S01]  /*9470*/  UIADD3 UR50, UPT, UPT, UR50, 0x4, URZ ;  /* 0x0000000432327890 */ /* 0x000fe2000fffe0ff */
[----:B------:R-:W-:Y:S02]  /*9480*/  R2UR UR12, R2 ;  /* 0x00000000020c72ca */ /* 0x000fe400000e0000 */
[----:B------:R-:W-:Y:S02]  /*9490*/  R2UR UR20, R0 ;  /* 0x00000000001472ca */ /* 0x000fe400000e0000 */
[----:B------:R-:W-:Y:S02]  /*94a0*/  SEL R2, RZ, 0x1, P0 ;  /* 0x00000001ff027807 */ /* 0x000fe40000000000 */
[----:B------:R-:W-:Y:S02]  /*94b0*/  SEL R0, RZ, 0x1, P1 ;  /* 0x00000001ff007807 */ /* 0x000fe40000800000 */
[----:B------:R-:W-:Y:S02]  /*94c0*/  @P2 R2UR UR36, R94 ;  /* 0x000000005e2422ca */ /* 0x000fe400000e0000 */
[----:B------:R-:W-:Y:S02]  /*94d0*/  LOP3.LUT R95, R95, R2, RZ, 0x3c, !PT ;  /* 0x000000025f5f7212 */ /* 0x000fe400078e3cff */
[----:B------:R-:W-:Y:S02]  /*94e0*/  LOP3.LUT R96, R96, R0, RZ, 0x3c, !PT ;  /* 0x0000000060607212 */ /* 0x000fe400078e3cff */
[----:B------:R-:W-:Y:S02]  /*94f0*/  SEL R105, R105, RZ, P0 ;  /* 0x000000ff69697207 */ /* 0x000fe40000000000 */
[----:B------:R-:W-:Y:S01]  /*9500*/  SEL R45, R45, RZ, P1 ;  /* 0x000000ff2d2d7207 */ /* 0x000fe20000800000 */
[----:B------:R-:W-:Y:S06]  /*9510*/  @P2 BRA `(.L_x_136) ;  /* 0xffffffc000502947 */ /* 0x000fec000383ffff */
[----:B------:R-:W-:-:S09]  /*9520*/  UISETP.NE.AND UP0, UPT, UR48, URZ, UPT ;  /* 0x000000ff3000728c */ /* 0x000fd2000bf05270 */
[----:B------:R-:W-:Y:S05]  /*9530*/  BRA.U !UP0, `(.L_x_137) ;  /* 0x0000000108487547 */ /* 0x000fea000b800000 */
[----:B------:R-:W2:Y:S02]  /*9540*/  LDCU.64 UR4, c[0x0][0xc90] ;  /* 0x00019200ff0477ac */ /* 0x000ea40008000a00 */
[----:B--2---:R-:W-:-:S04]  /*9550*/  UISETP.NE.U32.AND UP0, UPT, UR4, URZ, UPT ;  /* 0x000000ff0400728c */ /* 0x004fc8000bf05070 */
[----:B------:R-:W-:-:S09]  /*9560*/  UISETP.NE.AND.EX UP0, UPT, UR5, URZ, UPT, UP0 ;  /* 0x000000ff0500728c */ /* 0x000fd2000bf05300 */
[----:B------:R-:W-:Y:S05]  /*9570*/  BRA.U UP0, `(.L_x_138) ;  /* 0x00000001000c7547 */ /* 0x000fea000b800000 */
[----:B------:R-:W-:-:S13]  /*9580*/  FSETP.NEU.AND P0, PT, R49, RZ, PT ;  /* 0x000000ff3100720b */ /* 0x000fda0003f0d000 */
[----:B------:R-:W-:Y:S05]  /*9590*/  @!P0 EXIT ;  /* 0x000000000000894d */ /* 0x000fea0003800000 */
[----:B------:R-:W-:Y:S05]  /*95a0*/  BRA `(.L_x_137) ;  /* 0x00000000002c7947 */ /* 0x000fea0003800000 */
.L_x_138:
[----:B------:R-:W-:Y:S01]  /*95b0*/  ISETP.NE.AND P0, PT, R104, RZ, PT ;  /* 0x000000ff6800720c */ /* 0x000fe20003f05270 */
[----:B------:R-:W-:-:S12]  /*95c0*/  BSSY.RECONVERGENT B0, `(.L_x_137) ;  /* 0x0000009000007945 */ /* 0x000fd80003800200 */
[----:B------:R-:W-:Y:S05]  /*95d0*/  @P0 BRA `(.L_x_139) ;  /* 0x0000000000140947 */ /* 0x000fea0003800000 */
[----:B------:R-:W2:Y:S02]  /*95e0*/  LDCU.64 UR4, c[0x0][0xc88] ;  /* 0x00019100ff0477ac */ /* 0x000ea40008000a00 */
[----:B--2---:R-:W-:-:S04]  /*95f0*/  ISETP.NE.U32.AND P0, PT, RZ, UR4, PT ;  /* 0x00000004ff007c0c */ /* 0x004fc8000bf05070 */
[----:B------:R-:W-:-:S13]  /*9600*/  ISETP.NE.AND.EX P0, PT, RZ, UR5, PT, P0 ;  /* 0x00000005ff007c0c */ /* 0x000fda000bf05300 */
[----:B------:R-:W-:Y:S05]  /*9610*/  @!P0 EXIT ;  /* 0x000000000000894d */ /* 0x000fea0003800000 */
[----:B------:R-:W-:Y:S05]  /*9620*/  BRA `(.L_x_140) ;  /* 0x0000000000087947 */ /* 0x000fea0003800000 */
.L_x_139:
[----:B------:R-:W-:-:S13]  /*9630*/  FSETP.NEU.AND P0, PT, R49, RZ, PT ;  /* 0x000000ff3100720b */ /* 0x000fda0003f0d000 */
[----:B------:R-:W-:Y:S05]  /*9640*/  @!P0 EXIT ;  /* 0x000000000000894d */ /* 0x000fea0003800000 */
.L_x_140:
[----:B------:R-:W-:Y:S05]  /*9650*/  BSYNC.RECONVERGENT B0 ;  /* 0x0000000000007941 */ /* 0x000fea0003800200 */
.L_x_137:
[----:B------:R-:W-:Y:S01]  /*9660*/  ULEA UR4, UR51, UR49, 0x3 ;  /* 0x0000003133047291 */ /* 0x000fe2000f8e18ff */
[----:B------:R-:W-:-:S04]  /*9670*/  DEPBAR.LE SB0, 0x0 ;  /* 0x000080000000791a */ /* 0x000fc80000000000 */
[----:B------:R-:W-:-:S04]  /*9680*/  UIADD3 UR4, UPT, UPT, UR4, 0x70, URZ ;  /* 0x0000007004047890 */ /* 0x000fc8000fffe0ff */
[----:B------:R-:W-:-:S09]  /*9690*/  UPRMT UR4, UR37, 0x654, UR4 ;  /* 0x0000065425047896 */ /* 0x000fd20008000004 */
[----:B------:R-:W-:Y:S01]  /*96a0*/  SYNCS.ARRIVE.TRANS64.RED.A1T0 RZ, [UR4], RZ ;  /* 0x000000ffffff79a7 */ /* 0x000fe20008100404 */
[----:B------:R-:W-:Y:S05]  /*96b0*/  EXIT ;  /* 0x000000000000794d */ /* 0x000fea0003800000 */
.L_x_24:
[----:B--2---:R2:W3:Y:S02]  /*96c0*/  SYNCS.PHASECHK.TRANS64.TRYWAIT P0, [R2+URZ+0xf0], R3 ;  /* 0x0000f003020075a7 */ /* 0x0044e400080011ff */
[----:B---3--:R-:W-:Y:S05]  /*96d0*/  @!P0 NANOSLEEP.SYNCS 0x989680 ;  /* 0x009896800000895d */ /* 0x008fea0003900000 */
[----:B------:R-:W3:Y:S02]  /*96e0*/  @!P0 SYNCS.PHASECHK.TRANS64 P0, [R2+URZ+0xf0], R3 ;  /* 0x0000f003020085a7 */ /* 0x000ee400080010ff */
[----:B---3--:R-:W-:Y:S05]  /*96f0*/  @!P0 BRA `(.L_x_24) ;  /* 0xfffffffc00f08947 */ /* 0x008fea000383ffff */
[----:B------:R-:W-:Y:S05]  /*9700*/  BRA `(.L_x_141) ;  /* 0xffffff8000947947 */ /* 0x000fea000383ffff */
.L_x_27:
[----:B-1----:R-:W-:-:S07]  /*9710*/  MOV R2, UR33 ;  /* 0x0000002100027c02 */ /* 0x002fce0008000f00 */
.L_x_142:
[----:B-1----:R1:W2:Y:S02]  /*9720*/  SYNCS.PHASECHK.TRANS64.TRYWAIT P0, [R2+URZ+0x28], R4 ;  /* 0x00002804020075a7 */ /* 0x0022a400080011ff */
[----:B--2---:R-:W-:Y:S05]  /*9730*/  @!P0 NANOSLEEP.SYNCS 0x989680 ;  /* 0x009896800000895d */ /* 0x004fea0003900000 */
[----:B------:R-:W2:Y:S02]  /*9740*/  @!P0 SYNCS.PHASECHK.TRANS64 P0, [R2+URZ+0x28], R4 ;  /* 0x00002804020085a7 */ /* 0x000ea400080010ff */
[----:B--2---:R-:W-:Y:S05]  /*9750*/  @!P0 BRA `(.L_x_142) ;  /* 0xfffffffc00f08947 */ /* 0x004fea000383ffff */
[----:B------:R-:W-:Y:S05]  /*9760*/  BRA `(.L_x_26) ;  /* 0xffffff8000e07947 */ /* 0x000fea000383ffff */
.L_x_36:
[----:B------:R-:W-:-:S07]  /*9770*/  MOV R2, UR33 ;  /* 0x0000002100027c02 */ /* 0x000fce0008000f00 */
.L_x_143:
[----:B-1----:R1:W2:Y:S02]  /*9780*/  SYNCS.PHASECHK.TRANS64.TRYWAIT P0, [R2+URZ+0x28], R4 ;  /* 0x00002804020075a7 */ /* 0x0022a400080011ff */
[----:B--2---:R-:W-:Y:S05]  /*9790*/  @!P0 NANOSLEEP.SYNCS 0x989680 ;  /* 0x009896800000895d */ /* 0x004fea0003900000 */
[----:B------:R-:W2:Y:S02]  /*97a0*/  @!P0 SYNCS.PHASECHK.TRANS64 P0, [R2+URZ+0x28], R4 ;  /* 0x00002804020085a7 */ /* 0x000ea400080010ff */
[----:B--2---:R-:W-:Y:S05]  /*97b0*/  @!P0 BRA `(.L_x_143) ;  /* 0xfffffffc00f08947 */ /* 0x004fea000383ffff */
[----:B------:R-:W-:Y:S05]  /*97c0*/  BRA `(.L_x_35) ;  /* 0xffffff8400f47947 */ /* 0x000fea000383ffff */
.L_x_43:
[----:B-1----:R1:W2:Y:S02]  /*97d0*/  SYNCS.PHASECHK.TRANS64.TRYWAIT P0, [R2+URZ+0xa0], R3 ;  /* 0x0000a003020075a7 */ /* 0x0022a400080011ff */
[----:B--2---:R-:W-:Y:S05]  /*97e0*/  @!P0 NANOSLEEP.SYNCS 0x989680 ;  /* 0x009896800000895d */ /* 0x004fea0003900000 */
[----:B------:R-:W2:Y:S02]  /*97f0*/  @!P0 SYNCS.PHASECHK.TRANS64 P0, [R2+URZ+0xa0], R3 ;  /* 0x0000a003020085a7 */ /* 0x000ea400080010ff */
[----:B--2---:R-:W-:Y:S05]  /*9800*/  @!P0 BRA `(.L_x_43) ;  /* 0xfffffffc00f08947 */ /* 0x004fea000383ffff */
[----:B------:R-:W-:Y:S05]  /*9810*/  BRA `(.L_x_144) ;  /* 0xffffff8800e87947 */ /* 0x000fea000383ffff */
.L_x_47:
[----:B----4-:R-:W-:-:S07]  /*9820*/  MOV R0, UR4 ;  /* 0x0000000400007c02 */ /* 0x010fce0008000f00 */
.L_x_145:
[----:B-1----:R1:W2:Y:S02]  /*9830*/  SYNCS.PHASECHK.TRANS64.TRYWAIT P0, [R0+URZ], R2 ;  /* 0x00000002000075a7 */ /* 0x0022a400080011ff */
[----:B--2---:R-:W-:Y:S05]  /*9840*/  @!P0 NANOSLEEP.SYNCS 0x989680 ;  /* 0x009896800000895d */ /* 0x004fea0003900000 */
[----:B------:R-:W2:Y:S02]  /*9850*/  @!P0 SYNCS.PHASECHK.TRANS64 P0, [R0+URZ], R2 ;  /* 0x00000002000085a7 */ /* 0x000ea400080010ff */
[----:B--2---:R-:W-:Y:S05]  /*9860*/  @!P0 BRA `(.L_x_145) ;  /* 0xfffffffc00f08947 */ /* 0x004fea000383ffff */
[----:B------:R-:W-:Y:S05]  /*9870*/  BRA `(.L_x_146) ;  /* 0xffffff9000607947 */ /* 0x000fea000383ffff */
.L_x_48:
[----:B----4-:R-:W-:-:S07]  /*9880*/  MOV R0, UR4 ;  /* 0x0000000400007c02 */ /* 0x010fce0008000f00 */
.L_x_147:
[----:B-1----:R1:W2:Y:S02]  /*9890*/  SYNCS.PHASECHK.TRANS64.TRYWAIT P0, [R0+URZ], R3 ;  /* 0x00000003000075a7 */ /* 0x0022a400080011ff */
[----:B--2---:R-:W-:Y:S05]  /*98a0*/  @!P0 NANOSLEEP.SYNCS 0x989680 ;  /* 0x009896800000895d */ /* 0x004fea0003900000 */
[----:B------:R-:W2:Y:S02]  /*98b0*/  @!P0 SYNCS.PHASECHK.TRANS64 P0, [R0+URZ], R3 ;  /* 0x00000003000085a7 */ /* 0x000ea400080010ff */
[----:B--2---:R-:W-:Y:S05]  /*98c0*/  @!P0 BRA `(.L_x_147) ;  /* 0xfffffffc00f08947 */ /* 0x004fea000383ffff */
[----:B------:R-:W-:Y:S05]  /*98d0*/  BRA `(.L_x_148) ;  /* 0xffffff90006c7947 */ /* 0x000fea000383ffff */
.L_x_49:
[----:B----4-:R-:W-:-:S07]  /*98e0*/  MOV R0, UR4 ;  /* 0x0000000400007c02 */ /* 0x010fce0008000f00 */
.L_x_149:
[----:B-1----:R1:W2:Y:S02]  /*98f0*/  SYNCS.PHASECHK.TRANS64.TRYWAIT P0, [R0+URZ], R3 ;  /* 0x00000003000075a7 */ /* 0x0022a400080011ff */
[----:B--2---:R-:W-:Y:S05]  /*9900*/  @!P0 NANOSLEEP.SYNCS 0x989680 ;  /* 0x009896800000895d */ /* 0x004fea0003900000 */
[----:B------:R-:W2:Y:S02]  /*9910*/  @!P0 SYNCS.PHASECHK.TRANS64 P0, [R0+URZ], R3 ;  /* 0x00000003000085a7 */ /* 0x000ea400080010ff */
[----:B--2---:R-:W-:Y:S05]  /*9920*/  @!P0 BRA `(.L_x_149) ;  /* 0xfffffffc00f08947 */ /* 0x004fea000383ffff */
[----:B------:R-:W-:Y:S05]  /*9930*/  BRA `(.L_x_150) ;  /* 0xffffff9000787947 */ /* 0x000fea000383ffff */
.L_x_50:
[----:B----4-:R-:W-:-:S07]  /*9940*/  MOV R0, UR4 ;  /* 0x0000000400007c02 */ /* 0x010fce0008000f00 */
.L_x_151:
[----:B-1----:R1:W2:Y:S02]  /*9950*/  SYNCS.PHASECHK.TRANS64.TRYWAIT P0, [R0+URZ], R3 ;  /* 0x00000003000075a7 */ /* 0x0022a400080011ff */
[----:B--2---:R-:W-:Y:S05]  /*9960*/  @!P0 NANOSLEEP.SYNCS 0x989680 ;  /* 0x009896800000895d */ /* 0x004fea0003900000 */
[----:B------:R-:W2:Y:S02]  /*9970*/  @!P0 SYNCS.PHASECHK.TRANS64 P0, [R0+URZ], R3 ;  /* 0x00000003000085a7 */ /* 0x000ea400080010ff */
[----:B--2---:R-:W-:Y:S05]  /*9980*/  @!P0 BRA `(.L_x_151) ;  /* 0xfffffffc00f08947 */ /* 0x004fea000383ffff */
[----:B------:R-:W-:Y:S05]  /*9990*/  BRA `(.L_x_152) ;  /* 0xffffff9000847947 */ /* 0x000fea000383ffff */
.L_x_53:
[----:B-1----:R1:W3:Y:S02]  /*99a0*/  SYNCS.PHASECHK.TRANS64.TRYWAIT P0, [R0+URZ+0xe0], R4 ;  /* 0x0000e004000075a7 */ /* 0x0022e400080011ff */
[----:B---3--:R-:W-:Y:S05]  /*99b0*/  @!P0 NANOSLEEP.SYNCS 0x989680 ;  /* 0x009896800000895d */ /* 0x008fea0003900000 */
[----:B------:R-:W3:Y:S02]  /*99c0*/  @!P0 SYNCS.PHASECHK.TRANS64 P0, [R0+URZ+0xe0], R4 ;  /* 0x0000e004000085a7 */ /* 0x000ee400080010ff */
[----:B---3--:R-:W-:Y:S05]  /*99d0*/  @!P0 BRA `(.L_x_53) ;  /* 0xfffffffc00f08947 */ /* 0x008fea000383ffff */
[----:B------:R-:W-:Y:S05]  /*99e0*/  BRA `(.L_x_153) ;  /* 0xffffff9000e07947 */ /* 0x000fea000383ffff */
.L_x_54:
[----:B------:R-:W-:-:S07]  /*99f0*/  MOV R0, UR5 ;  /* 0x0000000500007c02 */ /* 0x000fce0008000f00 */
.L_x_154:
[----:B-1----:R1:W3:Y:S02]  /*9a00*/  SYNCS.PHASECHK.TRANS64.TRYWAIT P0, [R0+URZ+0xb0], R5 ;  /* 0x0000b005000075a7 */ /* 0x0022e400080011ff */
[----:B---3--:R-:W-:Y:S05]  /*9a10*/  @!P0 NANOSLEEP.SYNCS 0x989680 ;  /* 0x009896800000895d */ /* 0x008fea0003900000 */
[----:B------:R-:W3:Y:S02]  /*9a20*/  @!P0 SYNCS.PHASECHK.TRANS64 P0, [R0+URZ+0xb0], R5 ;  /* 0x0000b005000085a7 */ /* 0x000ee400080010ff */
[----:B---3--:R-:W-:Y:S05]  /*9a30*/  @!P0 BRA `(.L_x_154) ;  /* 0xfffffffc00f08947 */ /* 0x008fea000383ffff */
[----:B------:R-:W-:Y:S05]  /*9a40*/  BRA `(.L_x_155) ;  /* 0xffffff9000f07947 */ /* 0x000fea000383ffff */
.L_x_55:
[----:B-1----:R1:W3:Y:S02]  /*9a50*/  SYNCS.PHASECHK.TRANS64.TRYWAIT P1, [R0+URZ+0xa0], R4 ;  /* 0x0000a004000075a7 */ /* 0x0022e400080211ff */
[----:B---3--:R-:W-:Y:S05]  /*9a60*/  @!P1 NANOSLEEP.SYNCS 0x989680 ;  /* 0x009896800000995d */ /* 0x008fea0003900000 */
[----:B------:R-:W3:Y:S02]  /*9a70*/  @!P1 SYNCS.PHASECHK.TRANS64 P1, [R0+URZ+0xa0], R4 ;  /* 0x0000a004000095a7 */ /* 0x000ee400080210ff */
[----:B---3--:R-:W-:Y:S05]  /*9a80*/  @!P1 BRA `(.L_x_55) ;  /* 0xfffffffc00f09947 */ /* 0x008fea000383ffff */
[----:B------:R-:W-:Y:S05]  /*9a90*/  BRA `(.L_x_156) ;  /* 0xffffff9400207947 */ /* 0x000fea000383ffff */
.L_x_58:
[----:B------:R-:W-:-:S07]  /*9aa0*/  MOV R0, UR5 ;  /* 0x0000000500007c02 */ /* 0x000fce0008000f00 */
.L_x_157:
[----:B-1----:R1:W3:Y:S02]  /*9ab0*/  SYNCS.PHASECHK.TRANS64.TRYWAIT P0, [R0+URZ+0xb0], R2 ;  /* 0x0000b002000075a7 */ /* 0x0022e400080011ff */
[----:B---3--:R-:W-:Y:S05]  /*9ac0*/  @!P0 NANOSLEEP.SYNCS 0x989680 ;  /* 0x009896800000895d */ /* 0x008fea0003900000 */
[----:B------:R-:W3:Y:S02]  /*9ad0*/  @!P0 SYNCS.PHASECHK.TRANS64 P0, [R0+URZ+0xb0], R2 ;  /* 0x0000b002000085a7 */ /* 0x000ee400080010ff */
[----:B---3--:R-:W-:Y:S05]  /*9ae0*/  @!P0 BRA `(.L_x_157) ;  /* 0xfffffffc00f08947 */ /* 0x008fea000383ffff */
[----:B------:R-:W-:Y:S05]  /*9af0*/  BRA `(.L_x_57) ;  /* 0xffffff9400747947 */ /* 0x000fea000383ffff */
.L_x_65:
[----:B-1----:R1:W3:Y:S02]  /*9b00*/  SYNCS.PHASECHK.TRANS64.TRYWAIT P1, [R0+URZ+0xa0], R2 ;  /* 0x0000a002000075a7 */ /* 0x0022e400080211ff */
[----:B---3--:R-:W-:Y:S05]  /*9b10*/  @!P1 NANOSLEEP.SYNCS 0x989680 ;  /* 0x009896800000995d */ /* 0x008fea0003900000 */
[----:B------:R-:W3:Y:S02]  /*9b20*/  @!P1 SYNCS.PHASECHK.TRANS64 P1, [R0+URZ+0xa0], R2 ;  /* 0x0000a002000095a7 */ /* 0x000ee400080210ff */
[----:B---3--:R-:W-:Y:S05]  /*9b30*/  @!P1 BRA `(.L_x_65) ;  /* 0xfffffffc00f09947 */ /* 0x008fea000383ffff */
[----:B------:R-:W-:Y:S05]  /*9b40*/  BRA `(.L_x_158) ;  /* 0xffffff9c00887947 */ /* 0x000fea000383ffff */
.L_x_66:
[----:B------:R-:W-:-:S07]  /*9b50*/  MOV R2, UR14 ;  /* 0x0000000e00027c02 */ /* 0x000fce0008000f00 */
.L_x_159:
[----:B-1----:R1:W3:Y:S02]  /*9b60*/  SYNCS.PHASECHK.TRANS64.TRYWAIT P0, [R2+URZ+0xd0], R0 ;  /* 0x0000d000020075a7 */ /* 0x0022e400080011ff */
[----:B---3--:R-:W-:Y:S05]  /*9b70*/  @!P0 NANOSLEEP.SYNCS 0x989680 ;  /* 0x009896800000895d */ /* 0x008fea0003900000 */
[----:B------:R-:W3:Y:S02]  /*9b80*/  @!P0 SYNCS.PHASECHK.TRANS64 P0, [R2+URZ+0xd0], R0 ;  /* 0x0000d000020085a7 */ /* 0x000ee400080010ff */
[----:B---3--:R-:W-:Y:S05]  /*9b90*/  @!P0 BRA `(.L_x_159) ;  /* 0xfffffffc00f08947 */ /* 0x008fea000383ffff */
[----:B------:R-:W-:Y:S05]  /*9ba0*/  BRA `(.L_x_160) ;  /* 0xffffff9c00c07947 */ /* 0x000fea000383ffff */
.L_x_69:
[----:B------:R-:W-:Y:S07]  /*9bb0*/  MOV R0, UR22 ;  /* 0x0000001600007c02 */ /* 0x000fee0008000f00 */
.L_x_161:
[----:B-1----:R1:W3:Y:S02]  /*9bc0*/  SYNCS.PHASECHK.TRANS64.TRYWAIT P0, [R0+URZ], R2 ;  /* 0x00000002000075a7 */ /* 0x0022e400080011ff */
[----:B---3--:R-:W-:Y:S05]  /*9bd0*/  @!P0 NANOSLEEP.SYNCS 0x989680 ;  /* 0x009896800000895d */ /* 0x008fea0003900000 */
[----:B------:R-:W3:Y:S02]  /*9be0*/  @!P0 SYNCS.PHASECHK.TRANS64 P0, [R0+URZ], R2 ;  /* 0x00000002000085a7 */ /* 0x000ee400080010ff */
[----:B---3--:R-:W-:Y:S05]  /*9bf0*/  @!P0 BRA `(.L_x_161) ;  /* 0xfffffffc00f08947 */ /* 0x008fea000383ffff */
[----:B------:R-:W-:Y:S05]  /*9c00*/  BRA `(.L_x_68) ;  /* 0xffffff9c00dc7947 */ /* 0x000fea000383ffff */
.L_x_72:
[----:B------:R-:W-:-:S07]  /*9c10*/  MOV R0, UR5 ;  /* 0x0000000500007c02 */ /* 0x000fce0008000f00 */
.L_x_162:
[----:B--2---:R2:W3:Y:S02]  /*9c20*/  SYNCS.PHASECHK.TRANS64.TRYWAIT P0, [R0+URZ], R2 ;  /* 0x00000002000075a7 */ /* 0x0044e400080011ff */
[----:B---3--:R-:W-:Y:S05]  /*9c30*/  @!P0 NANOSLEEP.SYNCS 0x989680 ;  /* 0x009896800000895d */ /* 0x008fea0003900000 */
[----:B------:R-:W3:Y:S02]  /*9c40*/  @!P0 SYNCS.PHASECHK.TRANS64 P0, [R0+URZ], R2 ;  /* 0x00000002000085a7 */ /* 0x000ee400080010ff */
[----:B---3--:R-:W-:Y:S05]  /*9c50*/  @!P0 BRA `(.L_x_162) ;  /* 0xfffffffc00f08947 */ /* 0x008fea000383ffff */
[----:B------:R-:W-:Y:S05]  /*9c60*/  BRA `(.L_x_163) ;  /* 0xffffffa4001c7947 */ /* 0x000fea000383ffff */
.L_x_73:
[----:B------:R-:W-:-:S07]  /*9c70*/  MOV R0, UR6 ;  /* 0x0000000600007c02 */ /* 0x000fce0008000f00 */
.L_x_164:
[----:B--2---:R2:W3:Y:S02]  /*9c80*/  SYNCS.PHASECHK.TRANS64.TRYWAIT P0, [R0+URZ], R2 ;  /* 0x00000002000075a7 */ /* 0x0044e400080011ff */
[----:B---3--:R-:W-:Y:S05]  /*9c90*/  @!P0 NANOSLEEP.SYNCS 0x989680 ;  /* 0x009896800000895d */ /* 0x008fea0003900000 */
[----:B------:R-:W3:Y:S02]  /*9ca0*/  @!P0 SYNCS.PHASECHK.TRANS64 P0, [R0+URZ], R2 ;  /* 0x00000002000085a7 */ /* 0x000ee400080010ff */
[----:B---3--:R-:W-:Y:S05]  /*9cb0*/  @!P0 BRA `(.L_x_164) ;  /* 0xfffffffc00f08947 */ /* 0x008fea000383ffff */
[----:B------:R-:W-:Y:S05]  /*9cc0*/  BRA `(.L_x_165) ;  /* 0xffffffa400287947 */ /* 0x000fea000383ffff */
.L_x_78:
[----:B--2---:R2:W3:Y:S02]  /*9cd0*/  SYNCS.PHASECHK.TRANS64.TRYWAIT P0, [R0+URZ+0xa0], R2 ;  /* 0x0000a002000075a7 */ /* 0x0044e400080011ff */
[----:B---3--:R-:W-:Y:S05]  /*9ce0*/  @!P0 NANOSLEEP.SYNCS 0x989680 ;  /* 0x009896800000895d */ /* 0x008fea0003900000 */
[----:B------:R-:W3:Y:S02]  /*9cf0*/  @!P0 SYNCS.PHASECHK.TRANS64 P0, [R0+URZ+0xa0], R2 ;  /* 0x0000a002000085a7 */ /* 0x000ee400080010ff */
[----:B---3--:R-:W-:Y:S05]  /*9d00*/  @!P0 BRA `(.L_x_78) ;  /* 0xfffffffc00f08947 */ /* 0x008fea000383ffff */
[----:B------:R-:W-:Y:S05]  /*9d10*/  BRA `(.L_x_166) ;  /* 0xffffffa800207947 */ /* 0x000fea000383ffff */
.L_x_81:
[----:B------:R-:W-:Y:S07]  /*9d20*/  MOV R0, UR4 ;  /* 0x0000000400007c02 */ /* 0x000fee0008000f00 */
.L_x_167:
[----:B-1----:R1:W2:Y:S02]  /*9d30*/  SYNCS.PHASECHK.TRANS64.TRYWAIT P0, [R0+URZ+0x98], R2 ;  /* 0x00009802000075a7 */ /* 0x0022a400080011ff */
[----:B--2---:R-:W-:Y:S05]  /*9d40*/  @!P0 NANOSLEEP.SYNCS 0x989680 ;  /* 0x009896800000895d */ /* 0x004fea0003900000 */
[----:B------:R-:W2:Y:S02]  /*9d50*/  @!P0 SYNCS.PHASECHK.TRANS64 P0, [R0+URZ+0x98], R2 ;  /* 0x00009802000085a7 */ /* 0x000ea400080010ff */
[----:B--2---:R-:W-:Y:S05]  /*9d60*/  @!P0 BRA `(.L_x_167) ;  /* 0xfffffffc00f08947 */ /* 0x004fea000383ffff */
[----:B------:R-:W-:Y:S05]  /*9d70*/  BRA `(.L_x_80) ;  /* 0xffffffac001c7947 */ /* 0x000fea000383ffff */
.L_x_84:
[----:B------:R-:W-:Y:S07]  /*9d80*/  MOV R0, UR4 ;  /* 0x0000000400007c02 */ /* 0x000fee0008000f00 */
.L_x_168:
[----:B-1----:R1:W2:Y:S02]  /*9d90*/  SYNCS.PHASECHK.TRANS64.TRYWAIT P0, [R0+URZ+0x70], R28 ;  /* 0x0000701c000075a7 */ /* 0x0022a400080011ff */
[----:B--2---:R-:W-:Y:S05]  /*9da0*/  @!P0 NANOSLEEP.SYNCS 0x989680 ;  /* 0x009896800000895d */ /* 0x004fea0003900000 */
[----:B------:R-:W2:Y:S02]  /*9db0*/  @!P0 SYNCS.PHASECHK.TRANS64 P0, [R0+URZ+0x70], R28 ;  /* 0x0000701c000085a7 */ /* 0x000ea400080010ff */
[----:B--2---:R-:W-:Y:S05]  /*9dc0*/  @!P0 BRA `(.L_x_168) ;  /* 0xfffffffc00f08947 */ /* 0x004fea000383ffff */
[----:B------:R-:W-:Y:S05]  /*9dd0*/  BRA `(.L_x_169) ;  /* 0xffffffac00747947 */ /* 0x000fea000383ffff */
.L_x_85:
[----:B------:R-:W-:Y:S07]  /*9de0*/  MOV R0, UR4 ;  /* 0x0000000400007c02 */ /* 0x000fee0008000f00 */
.L_x_170:
[----:B-1----:R1:W2:Y:S02]  /*9df0*/  SYNCS.PHASECHK.TRANS64.TRYWAIT P0, [R0+URZ+0x78], R28 ;  /* 0x0000781c000075a7 */ /* 0x0022a400080011ff */
[----:B--2---:R-:W-:Y:S05]  /*9e00*/  @!P0 NANOSLEEP.SYNCS 0x989680 ;  /* 0x009896800000895d */ /* 0x004fea0003900000 */
[----:B------:R-:W2:Y:S02]  /*9e10*/  @!P0 SYNCS.PHASECHK.TRANS64 P0, [R0+URZ+0x78], R28 ;  /* 0x0000781c000085a7 */ /* 0x000ea400080010ff */
[----:B--2---:R-:W-:Y:S05]  /*9e20*/  @!P0 BRA `(.L_x_170) ;  /* 0xfffffffc00f08947 */ /* 0x004fea000383ffff */
[----:B------:R-:W-:Y:S05]  /*9e30*/  BRA `(.L_x_171) ;  /* 0xffffffac00ac7947 */ /* 0x000fea000383ffff */
.L_x_86:
[----:B------:R-:W-:Y:S07]  /*9e40*/  MOV R0, UR4 ;  /* 0x0000000400007c02 */ /* 0x000fee0008000f00 */
.L_x_172:
[----:B-1----:R1:W2:Y:S02]  /*9e50*/  SYNCS.PHASECHK.TRANS64.TRYWAIT P0, [R0+URZ+0x80], R28 ;  /* 0x0000801c000075a7 */ /* 0x0022a400080011ff */
[----:B--2---:R-:W-:Y:S05]  /*9e60*/  @!P0 NANOSLEEP.SYNCS 0x989680 ;  /* 0x009896800000895d */ /* 0x004fea0003900000 */
[----:B------:R-:W2:Y:S02]  /*9e70*/  @!P0 SYNCS.PHASECHK.TRANS64 P0, [R0+URZ+0x80], R28 ;  /* 0x0000801c000085a7 */ /* 0x000ea400080010ff */
[----:B--2---:R-:W-:Y:S05]  /*9e80*/  @!P0 BRA `(.L_x_172) ;  /* 0xfffffffc00f08947 */ /* 0x004fea000383ffff */
[----:B------:R-:W-:Y:S05]  /*9e90*/  BRA `(.L_x_173) ;  /* 0xffffffac00f07947 */ /* 0x000fea000383ffff */
.L_x_87:
[----:B------:R-:W-:Y:S07]  /*9ea0*/  MOV R0, UR4 ;  /* 0x0000000400007c02 */ /* 0x000fee0008000f00 */
.L_x_174:
[----:B-1----:R1:W2:Y:S02]  /*9eb0*/  SYNCS.PHASECHK.TRANS64.TRYWAIT P0, [R0+URZ+0x88], R28 ;  /* 0x0000881c000075a7 */ /* 0x0022a400080011ff */
[----:B--2---:R-:W-:Y:S05]  /*9ec0*/  @!P0 NANOSLEEP.SYNCS 0x989680 ;  /* 0x009896800000895d */ /* 0x004fea0003900000 */
[----:B------:R-:W2:Y:S02]  /*9ed0*/  @!P0 SYNCS.PHASECHK.TRANS64 P0, [R0+URZ+0x88], R28 ;  /* 0x0000881c000085a7 */ /* 0x000ea400080010ff */
[----:B--2---:R-:W-:Y:S05]  /*9ee0*/  @!P0 BRA `(.L_x_174) ;  /* 0xfffffffc00f08947 */ /* 0x004fea000383ffff */
[----:B------:R-:W-:Y:S05]  /*9ef0*/  BRA `(.L_x_175) ;  /* 0xffffffb000747947 */ /* 0x000fea000383ffff */
.L_x_89:
[----:B------:R-:W-:-:S07]  /*9f00*/  MOV R0, UR4 ;  /* 0x0000000400007c02 */ /* 0x000fce0008000f00 */
.L_x_176:
[----:B-1----:R1:W3:Y:S02]  /*9f10*/  SYNCS.PHASECHK.TRANS64.TRYWAIT P0, [R0+URZ+0x70], R2 ;  /* 0x00007002000075a7 */ /* 0x0022e400080011ff */
[----:B---3--:R-:W-:Y:S05]  /*9f20*/  @!P0 NANOSLEEP.SYNCS 0x989680 ;  /* 0x009896800000895d */ /* 0x008fea0003900000 */
[----:B------:R-:W3:Y:S02]  /*9f30*/  @!P0 SYNCS.PHASECHK.TRANS64 P0, [R0+URZ+0x70], R2 ;  /* 0x00007002000085a7 */ /* 0x000ee400080010ff */
[----:B---3--:R-:W-:Y:S05]  /*9f40*/  @!P0 BRA `(.L_x_176) ;  /* 0xfffffffc00f08947 */ /* 0x008fea000383ffff */
[----:B------:R-:W-:Y:S05]  /*9f50*/  BRA `(.L_x_177) ;  /* 0xffffffb000e87947 */ /* 0x000fea000383ffff */
.L_x_90:
[----:B-1----:R-:W-:-:S07]  /*9f60*/  MOV R0, UR4 ;  /* 0x0000000400007c02 */ /* 0x002fce0008000f00 */
.L_x_178:
[----:B-1----:R1:W3:Y:S02]  /*9f70*/  SYNCS.PHASECHK.TRANS64.TRYWAIT P0, [R0+URZ+0x78], R2 ;  /* 0x00007802000075a7 */ /* 0x0022e400080011ff */
[----:B---3--:R-:W-:Y:S05]  /*9f80*/  @!P0 NANOSLEEP.SYNCS 0x989680 ;  /* 0x009896800000895d */ /* 0x008fea0003900000 */
[----:B------:R-:W3:Y:S02]  /*9f90*/  @!P0 SYNCS.PHASECHK.TRANS64 P0, [R0+URZ+0x78], R2 ;  /* 0x00007802000085a7 */ /* 0x000ee400080010ff */
[----:B---3--:R-:W-:Y:S05]  /*9fa0*/  @!P0 BRA `(.L_x_178) ;  /* 0xfffffffc00f08947 */ /* 0x008fea000383ffff */
[----:B------:R-:W-:Y:S05]  /*9fb0*/  BRA `(.L_x_179) ;  /* 0xffffffb000d87947 */ /* 0x000fea000383ffff */
.L_x_91:
[----:B-1----:R-:W-:-:S07]  /*9fc0*/  MOV R0, UR4 ;  /* 0x0000000400007c02 */ /* 0x002fce0008000f00 */
.L_x_180:
[----:B-1----:R1:W3:Y:S02]  /*9fd0*/  SYNCS.PHASECHK.TRANS64.TRYWAIT P0, [R0+URZ+0x80], R2 ;  /* 0x00008002000075a7 */ /* 0x0022e400080011ff */
[----:B---3--:R-:W-:Y:S05]  /*9fe0*/  @!P0 NANOSLEEP.SYNCS 0x989680 ;  /* 0x009896800000895d */ /* 0x008fea0003900000 */
[----:B------:R-:W3:Y:S02]  /*9ff0*/  @!P0 SYNCS.PHASECHK.TRANS64 P0, [R0+URZ+0x80], R2 ;  /* 0x00008002000085a7 */ /* 0x000ee400080010ff */
[----:B---3--:R-:W-:Y:S05]  /*a000*/  @!P0 BRA `(.L_x_180) ;  /* 0xfffffffc00f08947 */ /* 0x008fea000383ffff */
[----:B------:R-:W-:Y:S05]  /*a010*/  BRA `(.L_x_181) ;  /* 0xffffffb000c87947 */ /* 0x000fea000383ffff */
.L_x_93:
[----:B---3--:R3:W4:Y:S02]  /*a020*/  SYNCS.PHASECHK.TRANS64.TRYWAIT P0, [R0+URZ+0xa0], R2 ;  /* 0x0000a002000075a7 */ /* 0x00872400080011ff */
[----:B----4-:R-:W-:Y:S05]  /*a030*/  @!P0 NANOSLEEP.SYNCS 0x989680 ;  /* 0x009896800000895d */ /* 0x010fea0003900000 */
[----:B------:R-:W4:Y:S02]  /*a040*/  @!P0 SYNCS.PHASECHK.TRANS64 P0, [R0+URZ+0xa0], R2 ;  /* 0x0000a002000085a7 */ /* 0x000f2400080010ff */
[----:B----4-:R-:W-:Y:S05]  /*a050*/  @!P0 BRA `(.L_x_93) ;  /* 0xfffffffc00f08947 */ /* 0x010fea000383ffff */
[----:B------:R-:W-:Y:S05]  /*a060*/  BRA `(.L_x_182) ;  /* 0xffffffb400907947 */ /* 0x000fea000383ffff */
.L_x_104:
[----:B-1----:R-:W-:Y:S04]  /*a070*/  MOV R2, UR49 ;  /* 0x0000003100027c02 */ /* 0x002fe80008000f00 */
[----:B------:R1:W3:Y:S03]  /*a080*/  SYNCS.PHASECHK.TRANS64.TRYWAIT P1, [R2+URZ+0x50], R3 ;  /* 0x00005003020075a7 */ /* 0x0002e600080211ff */
[----:B---3--:R-:W-:Y:S05]  /*a090*/  @!P1 NANOSLEEP.SYNCS 0x989680 ;  /* 0x009896800000995d */ /* 0x008fea0003900000 */
[----:B------:R-:W3:Y:S02]  /*a0a0*/  @!P1 SYNCS.PHASECHK.TRANS64 P1, [R2+URZ+0x50], R3 ;  /* 0x00005003020095a7 */ /* 0x000ee400080210ff */
[----:B---3--:R-:W-:Y:S05]  /*a0b0*/  @!P1 BRA `(.L_x_104) ;  /* 0xfffffffc00ec9947 */ /* 0x008fea000383ffff */
[----:B------:R-:W-:Y:S05]  /*a0c0*/  BRA `(.L_x_103) ;  /* 0xffffffc000947947 */ /* 0x000fea000383ffff */
.L_x_106:
[----:B-1----:R1:W4:Y:S02]  /*a0d0*/  SYNCS.PHASECHK.TRANS64.TRYWAIT P0, [R64+URZ+0xc0], R0 ;  /* 0x0000c000400075a7 */ /* 0x00232400080011ff */
[----:B----4-:R-:W-:Y:S05]  /*a0e0*/  @!P0 NANOSLEEP.SYNCS 0x989680 ;  /* 0x009896800000895d */ /* 0x010fea0003900000 */
[----:B------:R-:W4:Y:S02]  /*a0f0*/  @!P0 SYNCS.PHASECHK.TRANS64 P0, [R64+URZ+0xc0], R0 ;  /* 0x0000c000400085a7 */ /* 0x000f2400080010ff */
[----:B----4-:R-:W-:Y:S05]  /*a100*/  @!P0 BRA `(.L_x_106) ;  /* 0xfffffffc00f08947 */ /* 0x010fea000383ffff */
[----:B------:R-:W-:Y:S05]  /*a110*/  BRA `(.L_x_105) ;  /* 0xffffffc000bc7947 */ /* 0x000fea000383ffff */
.L_x_115:
[----:B--2---:R2:W4:Y:S02]  /*a120*/  SYNCS.PHASECHK.TRANS64.TRYWAIT P0, [R2+URZ+0x50], R0 ;  /* 0x00005000020075a7 */ /* 0x00452400080011ff */
[----:B----4-:R-:W-:Y:S05]  /*a130*/  @!P0 NANOSLEEP.SYNCS 0x989680 ;  /* 0x009896800000895d */ /* 0x010fea0003900000 */
[----:B------:R-:W4:Y:S02]  /*a140*/  @!P0 SYNCS.PHASECHK.TRANS64 P0, [R2+URZ+0x50], R0 ;  /* 0x00005000020085a7 */ /* 0x000f2400080010ff */
[----:B----4-:R-:W-:Y:S05]  /*a150*/  @!P0 BRA `(.L_x_115) ;  /* 0xfffffffc00f08947 */ /* 0x010fea000383ffff */
[----:B------:R-:W-:Y:S05]  /*a160*/  BRA `(.L_x_114) ;  /* 0xffffffcc00987947 */ /* 0x000fea000383ffff */
.L_x_123:
[----:B--2---:R2:W4:Y:S02]  /*a170*/  SYNCS.PHASECHK.TRANS64.TRYWAIT P0, [R0+URZ+0x50], R6 ;  /* 0x00005006000075a7 */ /* 0x00452400080011ff */
[----:B----4-:R-:W-:Y:S05]  /*a180*/  @!P0 NANOSLEEP.SYNCS 0x989680 ;  /* 0x009896800000895d */ /* 0x010fea0003900000 */
[----:B------:R-:W4:Y:S02]  /*a190*/  @!P0 SYNCS.PHASECHK.TRANS64 P0, [R0+URZ+0x50], R6 ;  /* 0x00005006000085a7 */ /* 0x000f2400080010ff */
[----:B----4-:R-:W-:Y:S05]  /*a1a0*/  @!P0 BRA `(.L_x_123) ;  /* 0xfffffffc00f08947 */ /* 0x010fea000383ffff */
[----:B------:R-:W-:Y:S05]  /*a1b0*/  BRA `(.L_x_122) ;  /* 0xffffffd800987947 */ /* 0x000fea000383ffff */
.L_x_131:
[----:B--2---:R2:W4:Y:S02]  /*a1c0*/  SYNCS.PHASECHK.TRANS64.TRYWAIT P0, [R0+URZ+0x50], R5 ;  /* 0x00005005000075a7 */ /* 0x00452400080011ff */
[----:B----4-:R-:W-:Y:S05]  /*a1d0*/  @!P0 NANOSLEEP.SYNCS 0x989680 ;  /* 0x009896800000895d */ /* 0x010fea0003900000 */
[----:B------:R-:W4:Y:S02]  /*a1e0*/  @!P0 SYNCS.PHASECHK.TRANS64 P0, [R0+URZ+0x50], R5 ;  /* 0x00005005000085a7 */ /* 0x000f2400080010ff */
[----:B----4-:R-:W-:Y:S05]  /*a1f0*/  @!P0 BRA `(.L_x_131) ;  /* 0xfffffffc00f08947 */ /* 0x010fea000383ffff */
[----:B------:R-:W-:Y:S05]  /*a200*/  BRA `(.L_x_130) ;  /* 0xffffffe400987947 */ /* 0x000fea000383ffff */
        .weak           $__internal_0_$__cuda_sm10x_tcgen05_guardrail_trap_col_being_dealloced_not_returned_by_alloc
        .type           $__internal_0_$__cuda_sm10x_tcgen05_guardrail_trap_col_being_dealloced_not_returned_by_alloc,@function
        .size           $__internal_0_$__cuda_sm10x_tcgen05_guardrail_trap_col_being_dealloced_not_returned_by_alloc,($__internal_1_$__cuda_sm10x_tcgen05_guardrail_trap_phase_invalid_during_alloc - $__internal_0_$__cuda_sm10x_tcgen05_guardrail_trap_col_being_dealloced_not_returned_by_alloc)
$__internal_0_$__cuda_sm10x_tcgen05_guardrail_trap_col_being_dealloced_not_returned_by_alloc:
[----:B------:R-:W-:Y:S05]  /*a210*/  BPT.TRAP 0x1 ;  /* 0x000000040000795c */ /* 0x000fea0000300000 */
[----:B------:R-:W-:-:S04]  /*a220*/  HFMA2 R3, -RZ, RZ, 0, 0 ;  /* 0x00000000ff037431 */ /* 0x000fc800000001ff */
[----:B------:R-:W-:Y:S05]  /*a230*/  RET.REL.NODEC R2 `(_ZN7cutlass13device_kernelINS_4gemm6kernel13GemmUniversalIN4cute5tupleIJiiiiEEENS1_10collective13CollectiveMmaINS1_46MainloopSm100TmaUmmaWarpSpecializedBlockScaledILi5ELi2ELi2ENS5_IJNS4_1CILi1EEENSA_ILi8EEESB_EEEEENS5_IJNSA_ILi128EEESF_NSA_ILi256EEEEEENS5_IJNS_12float_e2m1_tENS_13float_ue4m3_tEEEENS5_IJNS5_IJlSB_lEEENS4_6LayoutINS5_IJNS5_IJNS5_IJNSA_ILi32EEENSA_ILi4EEEEEEiEEENS5_IJNS5_IJNSA_ILi16EEESO_EEEiEEENS5_IJSB_iEEEEEENS5_IJST_NS5_IJNS5_IJNSA_ILi0EEESB_EEENSA_ILi512EEEEEENS5_IJSW_iEEEEEEEEEEESK_S13_NS4_8TiledMMAINS4_8MMA_AtomIJNS4_17SM100_MMA_MXF4_SSISI_SI_fSJ_Li128ELi128ELi16ELNS4_4UMMA5MajorE0ELS18_0ELNS17_7ScaleInE0ELS19_0EEEEEENSM_INS5_IJSB_SB_SB_EEENS5_IJSW_SW_SW_EEEEENS5_IJNS4_10UnderscoreES1F_S1F_EEEEENS5_IJNS4_23SM90_TMA_LOAD_MULTICASTES1I_EEENS5_IJNS4_14ComposedLayoutINS4_7SwizzleILi3ELi4ELi3EEENS4_18smem_ptr_flag_bitsILi4EEENSM_INS5_IJSC_SG_EEENS5_IJSG_SB_EEEEEEENSM_INS5_IJNS5_IJNS5_IJSP_SB_EEESS_EEESB_NS5_IJSB_SO_EEEEEENS5_IJNS5_IJNS5_IJSS_SY_EEESX_EEESW_NS5_IJSO_SY_EEEEEEEEEEEvNS4_8identityENS5_IJNS4_13SM90_TMA_LOADES24_EEES22_vS23_EENS_8epilogue10collective18CollectiveEpilogueINS27_23Sm100TmaWarpSpecializedILi4ELi2ELi32ELb1ELb0EEEJSH_NS5_IJNSM_ISF_SB_EENSM_ISN_SB_EEEEENS_10bfloat16_tESL_S2F_SL_NS27_6fusion15FusionCallbacksIS2B_NS2G_17LinearCombinationIS2F_fS2F_fLNS_15FloatRoundStyleE2EEESH_S2E_JEEENS4_5SM1004TMEM4LOAD26SM100_TMEM_LOAD_32dp32b32xES24_NS1K_INS1L_ILi2ELi4ELi3EEENS1N_ILi16EEENSM_INS5_IJSC_SN_EEENS5_IJSN_SB_EEEEEEENS4_39AutoVectorizingCopyWithAssumedAlignmentILi128EEENS4_14SM90_TMA_STOREES2V_S2X_S2X_EEEvvEEEEvNT_6ParamsE) ;  /* 0xffffff5c02707950 */ /* 0x000fea0003c3ffff */
        .weak           $__internal_1_$__cuda_sm10x_tcgen05_guardrail_trap_phase_invalid_during_alloc
        .type           $__internal_1_$__cuda_sm10x_tcgen05_guardrail_trap_phase_invalid_during_alloc,@function
        .size           $__internal_1_$__cuda_sm10x_tcgen05_guardrail_trap_phase_invalid_during_alloc,($__internal_2_$__cuda_sm10x_tcgen05_guardrail_trap_unallocated_columns_being_dealloced - $__internal_1_$__cuda_sm10x_tcgen05_guardrail_trap_phase_invalid_during_alloc)
$__internal_1_$__cuda_sm10x_tcgen05_guardrail_trap_phase_invalid_during_alloc:
[----:B------:R-:W-:Y:S05]  /*a240*/  BPT.TRAP 0x1 ;  /* 0x000000040000795c */ /* 0x000fea0000300000 */
[----:B------:R-:W-:-:S04]  /*a250*/  MOV R3, 0x0 ;  /* 0x0000000000037802 */ /* 0x000fc80000000f00 */
[----:B------:R-:W-:Y:S05]  /*a260*/  RET.REL.NODEC R2 `(_ZN7cutlass13device_kernelINS_4gemm6kernel13GemmUniversalIN4cute5tupleIJiiiiEEENS1_10collective13CollectiveMmaINS1_46MainloopSm100TmaUmmaWarpSpecializedBlockScaledILi5ELi2ELi2ENS5_IJNS4_1CILi1EEENSA_ILi8EEESB_EEEEENS5_IJNSA_ILi128EEESF_NSA_ILi256EEEEEENS5_IJNS_12float_e2m1_tENS_13float_ue4m3_tEEEENS5_IJNS5_IJlSB_lEEENS4_6LayoutINS5_IJNS5_IJNS5_IJNSA_ILi32EEENSA_ILi4EEEEEEiEEENS5_IJNS5_IJNSA_ILi16EEESO_EEEiEEENS5_IJSB_iEEEEEENS5_IJST_NS5_IJNS5_IJNSA_ILi0EEESB_EEENSA_ILi512EEEEEENS5_IJSW_iEEEEEEEEEEESK_S13_NS4_8TiledMMAINS4_8MMA_AtomIJNS4_17SM100_MMA_MXF4_SSISI_SI_fSJ_Li128ELi128ELi16ELNS4_4UMMA5MajorE0ELS18_0ELNS17_7ScaleInE0ELS19_0EEEEEENSM_INS5_IJSB_SB_SB_EEENS5_IJSW_SW_SW_EEEEENS5_IJNS4_10UnderscoreES1F_S1F_EEEEENS5_IJNS4_23SM90_TMA_LOAD_MULTICASTES1I_EEENS5_IJNS4_14ComposedLayoutINS4_7SwizzleILi3ELi4ELi3EEENS4_18smem_ptr_flag_bitsILi4EEENSM_INS5_IJSC_SG_EEENS5_IJSG_SB_EEEEEEENSM_INS5_IJNS5_IJNS5_IJSP_SB_EEESS_EEESB_NS5_IJSB_SO_EEEEEENS5_IJNS5_IJNS5_IJSS_SY_EEESX_EEESW_NS5_IJSO_SY_EEEEEEEEEEEvNS4_8identityENS5_IJNS4_13SM90_TMA_LOADES24_EEES22_vS23_EENS_8epilogue10collective18CollectiveEpilogueINS27_23Sm100TmaWarpSpecializedILi4ELi2ELi32ELb1ELb0EEEJSH_NS5_IJNSM_ISF_SB_EENSM_ISN_SB_EEEEENS_10bfloat16_tESL_S2F_SL_NS27_6fusion15FusionCallbacksIS2B_NS2G_17LinearCombinationIS2F_fS2F_fLNS_15FloatRoundStyleE2EEESH_S2E_JEEENS4_5SM1004TMEM4LOAD26SM100_TMEM_LOAD_32dp32b32xES24_NS1K_INS1L_ILi2ELi4ELi3EEENS1N_ILi16EEENSM_INS5_IJSC_SN_EEENS5_IJSN_SB_EEEEEEENS4_39AutoVectorizingCopyWithAssumedAlignmentILi128EEENS4_14SM90_TMA_STOREES2V_S2X_S2X_EEEvvEEEEvNT_6ParamsE) ;  /* 0xffffff5c02647950 */ /* 0x000fea0003c3ffff */
        .weak           $__internal_2_$__cuda_sm10x_tcgen05_guardrail_trap_unallocated_columns_being_dealloced
        .type           $__internal_2_$__cuda_sm10x_tcgen05_guardrail_trap_unallocated_columns_being_dealloced,@function
        .size           $__internal_2_$__cuda_sm10x_tcgen05_guardrail_trap_unallocated_columns_being_dealloced,(.L_x_184 - $__internal_2_$__cuda_sm10x_tcgen05_guardrail_trap_unallocated_columns_being_dealloced)
$__internal_2_$__cuda_sm10x_tcgen05_guardrail_trap_unallocated_columns_being_dealloced:
[----:B------:R-:W-:Y:S05]  /*a270*/  BPT.TRAP 0x1 ;  /* 0x000000040000795c */ /* 0x000fea0000300000 */
[----:B------:R-:W-:-:S04]  /*a280*/  HFMA2 R3, -RZ, RZ, 0, 0 ;  /* 0x00000000ff037431 */ /* 0x000fc800000001ff */
[----:B------:R-:W-:Y:S05]  /*a290*/  RET.REL.NODEC R2 `(_ZN7cutlass13device_kernelINS_4gemm6kernel13GemmUniversalIN4cute5tupleIJiiiiEEENS1_10collective13CollectiveMmaINS1_46MainloopSm100TmaUmmaWarpSpecializedBlockScaledILi5ELi2ELi2ENS5_IJNS4_1CILi1EEENSA_ILi8EEESB_EEEEENS5_IJNSA_ILi128EEESF_NSA_ILi256EEEEEENS5_IJNS_12float_e2m1_tENS_13float_ue4m3_tEEEENS5_IJNS5_IJlSB_lEEENS4_6LayoutINS5_IJNS5_IJNS5_IJNSA_ILi32EEENSA_ILi4EEEEEEiEEENS5_IJNS5_IJNSA_ILi16EEESO_EEEiEEENS5_IJSB_iEEEEEENS5_IJST_NS5_IJNS5_IJNSA_ILi0EEESB_EEENSA_ILi512EEEEEENS5_IJSW_iEEEEEEEEEEESK_S13_NS4_8TiledMMAINS4_8MMA_AtomIJNS4_17SM100_MMA_MXF4_SSISI_SI_fSJ_Li128ELi128ELi16ELNS4_4UMMA5MajorE0ELS18_0ELNS17_7ScaleInE0ELS19_0EEEEEENSM_INS5_IJSB_SB_SB_EEENS5_IJSW_SW_SW_EEEEENS5_IJNS4_10UnderscoreES1F_S1F_EEEEENS5_IJNS4_23SM90_TMA_LOAD_MULTICASTES1I_EEENS5_IJNS4_14ComposedLayoutINS4_7SwizzleILi3ELi4ELi3EEENS4_18smem_ptr_flag_bitsILi4EEENSM_INS5_IJSC_SG_EEENS5_IJSG_SB_EEEEEEENSM_INS5_IJNS5_IJNS5_IJSP_SB_EEESS_EEESB_NS5_IJSB_SO_EEEEEENS5_IJNS5_IJNS5_IJSS_SY_EEESX_EEESW_NS5_IJSO_SY_EEEEEEEEEEEvNS4_8identityENS5_IJNS4_13SM90_TMA_LOADES24_EEES22_vS23_EENS_8epilogue10collective18CollectiveEpilogueINS27_23Sm100TmaWarpSpecializedILi4ELi2ELi32ELb1ELb0EEEJSH_NS5_IJNSM_ISF_SB_EENSM_ISN_SB_EEEEENS_10bfloat16_tESL_S2F_SL_NS27_6fusion15FusionCallbacksIS2B_NS2G_17LinearCombinationIS2F_fS2F_fLNS_15FloatRoundStyleE2EEESH_S2E_JEEENS4_5SM1004TMEM4LOAD26SM100_TMEM_LOAD_32dp32b32xES24_NS1K_INS1L_ILi2ELi4ELi3EEENS1N_ILi16EEENSM_INS5_IJSC_SN_EEENS5_IJSN_SB_EEEEEEENS4_39AutoVectorizingCopyWithAssumedAlignmentILi128EEENS4_14SM90_TMA_STOREES2V_S2X_S2X_EEEvvEEEEvNT_6ParamsE) ;  /* 0xffffff5c02587950 */ /* 0x000fea0003c3ffff */
.L_x_183:
[----:B------:R-:W-:-:S00]  /*a2a0*/  BRA `(.L_x_183) ;  /* 0xfffffffc00fc7947 */ /* 0x000fc0000383ffff */
[----:B------:R-:W-:-:S00]  /*a2b0*/  NOP ;  /* 0x0000000000007918 */ /* 0x000fc00000000000 */
        /* <DEDUP_REMOVED lines=12> */
.L_x_184:


//--------------------- .nv.global.init           --------------------------
	.section	.nv.global.init,"aw",@progbits
.nv.global.init:
	.type		$str$29,@object
	.size		$str$29,($str$30 - $str$29)
$str$29:
        /*0000*/ 	.byte	0x28, 0x61, 0x64, 0x64, 0x72, 0x65, 0x73, 0x73, 0x20, 0x26, 0x20, 0x6d, 0x61, 0x73, 0x6b, 0x29
        /*0010*/ 	.byte	0x20, 0x3d, 0x3d, 0x20, 0x30, 0x00
	.type		$str$30,@object
	.size		$str$30,($str$26 - $str$30)
$str$30:
        /*0016*/ 	.byte	0x2f, 0x74, 0x6d, 0x70, 0x2f, 0x63, 0x75, 0x74, 0x6c, 0x61, 0x73, 0x73, 0x5f, 0x73, 0x77, 0x65
        /*0026*/ 	.byte	0x65, 0x70, 0x5f, 0x73, 0x72, 0x63, 0x2f, 0x69, 0x6e, 0x63, 0x6c, 0x75, 0x64, 0x65, 0x2f, 0x63
        /*0036*/ 	.byte	0x75, 0x74, 0x65, 0x2f, 0x70, 0x6f, 0x69, 0x6e, 0x74, 0x65, 0x72, 0x5f, 0x66, 0x6c, 0x61, 0x67
        /*0046*/ 	.byte	0x67, 0x65, 0x64, 0x2e, 0x68, 0x70, 0x70, 0x00
	.type		$str$26,@object
	.size		$str$26,($str$25 - $str$26)
$str$26:
        /*004e*/ 	.byte	0x2f, 0x74, 0x6d, 0x70, 0x2f, 0x63, 0x75, 0x74, 0x6c, 0x61, 0x73, 0x73, 0x5f, 0x73, 0x77, 0x65
        /*005e*/ 	.byte	0x65, 0x70, 0x5f, 0x73, 0x72, 0x63, 0x2f, 0x69, 0x6e, 0x63, 0x6c, 0x75, 0x64, 0x65, 0x2f, 0x63
        /*006e*/ 	.byte	0x75, 0x74, 0x65, 0x2f, 0x61, 0x74, 0x6f, 0x6d, 0x2f, 0x63, 0x6f, 0x70, 0x79, 0x5f, 0x74, 0x72
        /*007e*/ 	.byte	0x61, 0x69, 0x74, 0x73, 0x5f, 0x73, 0x6d, 0x31, 0x30, 0x30, 0x2e, 0x68, 0x70, 0x70, 0x00
	.type		$str$25,@object
	.size		$str$25,(__unnamed_1 - $str$25)
$str$25:
        /*008d*/ 	.byte	0x28, 0x28, 0x75, 0x69, 0x6e, 0x74, 0x33, 0x32, 0x5f, 0x74, 0x28, 0x74, 0x68, 0x72, 0x65, 0x61
        /*009d*/ 	.byte	0x64, 0x49, 0x64, 0x78, 0x2e, 0x78, 0x29, 0x20, 0x2f, 0x20, 0x33, 0x32, 0x29, 0x20, 0x25, 0x20
        /*00ad*/ 	.byte	0x34, 0x29, 0x20, 0x3d, 0x3d, 0x20, 0x28, 0x28, 0x28, 0x74, 0x6d, 0x65, 0x6d, 0x5f, 0x61, 0x64
        /*00bd*/ 	.byte	0x64, 0x72, 0x20, 0x3e, 0x3e, 0x20, 0x31, 0x36, 0x29, 0x20, 0x2f, 0x20, 0x33, 0x32, 0x29, 0x20
        /*00cd*/ 	.byte	0x25, 0x20, 0x34, 0x29, 0x00
	.type		__unnamed_1,@object
	.size		__unnamed_1,(__unnamed_2 - __unnamed_1)
__unnamed_1:
        /*00d2*/ 	.byte	0x61, 0x75, 0x74, 0x6f, 0x20, 0x63, 0x75, 0x74, 0x65, 0x3a, 0x3a, 0x61, 0x73, 0x5f, 0x70, 0x6f
        /* <DEDUP_REMOVED lines=24> */
        /*0262*/ 	.byte	0x34, 0x30, 0x39, 0x36, 0x3e, 0x3e, 0x3e, 0x3e, 0x5d, 0x00
	.type		__unnamed_2,@object
	.size		__unnamed_2,(.L_2 - __unnamed_2)
__unnamed_2:
        /* <DEDUP_REMOVED lines=42> */
        /*050c*/ 	.byte	0x3e, 0x3e, 0x5d, 0x00
.L_2:


//--------------------- .nv.shared._ZN7cutlass13device_kernelINS_4gemm6kernel13GemmUniversalIN4cute5tupleIJiiiiEEENS1_10collective13CollectiveMmaINS1_46MainloopSm100TmaUmmaWarpSpecializedBlockScaledILi5ELi2ELi2ENS5_IJNS4_1CILi1EEENSA_ILi8EEESB_EEEEENS5_IJNSA_ILi128EEESF_NSA_ILi256EEEEEENS5_IJNS_12float_e2m1_tENS_13float_ue4m3_tEEEENS5_IJNS5_IJlSB_lEEENS4_6LayoutINS5_IJNS5_IJNS5_IJNSA_ILi32EEENSA_ILi4EEEEEEiEEENS5_IJNS5_IJNSA_ILi16EEESO_EEEiEEENS5_IJSB_iEEEEEENS5_IJST_NS5_IJNS5_IJNSA_ILi0EEESB_EEENSA_ILi512EEEEEENS5_IJSW_iEEEEEEEEEEESK_S13_NS4_8TiledMMAINS4_8MMA_AtomIJNS4_17SM100_MMA_MXF4_SSISI_SI_fSJ_Li128ELi128ELi16ELNS4_4UMMA5MajorE0ELS18_0ELNS17_7ScaleInE0ELS19_0EEEEEENSM_INS5_IJSB_SB_SB_EEENS5_IJSW_SW_SW_EEEEENS5_IJNS4_10UnderscoreES1F_S1F_EEEEENS5_IJNS4_23SM90_TMA_LOAD_MULTICASTES1I_EEENS5_IJNS4_14ComposedLayoutINS4_7SwizzleILi3ELi4ELi3EEENS4_18smem_ptr_flag_bitsILi4EEENSM_INS5_IJSC_SG_EEENS5_IJSG_SB_EEEEEEENSM_INS5_IJNS5_IJNS5_IJSP_SB_EEESS_EEESB_NS5_IJSB_SO_EEEEEENS5_IJNS5_IJNS5_IJSS_SY_EEESX_EEESW_NS5_IJSO_SY_EEEEEEEEEEEvNS4_8identityENS5_IJNS4_13SM90_TMA_LOADES24_EEES22_vS23_EENS_8epilogue10collective18CollectiveEpilogueINS27_23Sm100TmaWarpSpecializedILi4ELi2ELi32ELb1ELb0EEEJSH_NS5_IJNSM_ISF_SB_EENSM_ISN_SB_EEEEENS_10bfloat16_tESL_S2F_SL_NS27_6fusion15FusionCallbacksIS2B_NS2G_17LinearCombinationIS2F_fS2F_fLNS_15FloatRoundStyleE2EEESH_S2E_JEEENS4_5SM1004TMEM4LOAD26SM100_TMEM_LOAD_32dp32b32xES24_NS1K_INS1L_ILi2ELi4ELi3EEENS1N_ILi16EEENSM_INS5_IJSC_SN_EEENS5_IJSN_SB_EEEEEEENS4_39AutoVectorizingCopyWithAssumedAlignmentILi128EEENS4_14SM90_TMA_STOREES2V_S2X_S2X_EEEvvEEEEvNT_6ParamsE --------------------------
	.section	.nv.shared._ZN7cutlass13device_kernelINS_4gemm6kernel13GemmUniversalIN4cute5tupleIJiiiiEEENS1_10collective13CollectiveMmaINS1_46MainloopSm100TmaUmmaWarpSpecializedBlockScaledILi5ELi2ELi2ENS5_IJNS4_1CILi1EEENSA_ILi8EEESB_EEEEENS5_IJNSA_ILi128EEESF_NSA_ILi256EEEEEENS5_IJNS_12float_e2m1_tENS_13float_ue4m3_tEEEENS5_IJNS5_IJlSB_lEEENS4_6LayoutINS5_IJNS5_IJNS5_IJNSA_ILi32EEENSA_ILi4EEEEEEiEEENS5_IJNS5_IJNSA_ILi16EEESO_EEEiEEENS5_IJSB_iEEEEEENS5_IJST_NS5_IJNS5_IJNSA_ILi0EEESB_EEENSA_ILi512EEEEEENS5_IJSW_iEEEEEEEEEEESK_S13_NS4_8TiledMMAINS4_8MMA_AtomIJNS4_17SM100_MMA_MXF4_SSISI_SI_fSJ_Li128ELi128ELi16ELNS4_4UMMA5MajorE0ELS18_0ELNS17_7ScaleInE0ELS19_0EEEEEENSM_INS5_IJSB_SB_SB_EEENS5_IJSW_SW_SW_EEEEENS5_IJNS4_10UnderscoreES1F_S1F_EEEEENS5_IJNS4_23SM90_TMA_LOAD_MULTICASTES1I_EEENS5_IJNS4_14ComposedLayoutINS4_7SwizzleILi3ELi4ELi3EEENS4_18smem_ptr_flag_bitsILi4EEENSM_INS5_IJSC_SG_EEENS5_IJSG_SB_EEEEEEENSM_INS5_IJNS5_IJNS5_IJSP_SB_EEESS_EEESB_NS5_IJSB_SO_EEEEEENS5_IJNS5_IJNS5_IJSS_SY_EEESX_EEESW_NS5_IJSO_SY_EEEEEEEEEEEvNS4_8identityENS5_IJNS4_13SM90_TMA_LOADES24_EEES22_vS23_EENS_8epilogue10collective18CollectiveEpilogueINS27_23Sm100TmaWarpSpecializedILi4ELi2ELi32ELb1ELb0EEEJSH_NS5_IJNSM_ISF_SB_EENSM_ISN_SB_EEEEENS_10bfloat16_tESL_S2F_SL_NS27_6fusion15FusionCallbacksIS2B_NS2G_17LinearCombinationIS2F_fS2F_fLNS_15FloatRoundStyleE2EEESH_S2E_JEEENS4_5SM1004TMEM4LOAD26SM100_TMEM_LOAD_32dp32b32xES24_NS1K_INS1L_ILi2ELi4ELi3EEENS1N_ILi16EEENSM_INS5_IJSC_SN_EEENS5_IJSN_SB_EEEEEEENS4_39AutoVectorizingCopyWithAssumedAlignmentILi128EEENS4_14SM90_TMA_STOREES2V_S2X_S2X_EEEvvEEEEvNT_6ParamsE,"aw",@nobits
	.sectionflags	@""
	.align	16
	.zero		1024


//--------------------- .nv.shared.reserved.0     --------------------------
	.section	.nv.shared.reserved.0,"aw",@nobits
	.weak		__nv_reservedSMEM_offset_0_alias
	.size		__nv_reservedSMEM_offset_0_alias, 0, 64
	.other		__nv_reservedSMEM_offset_0_alias,@"STO_CUDA_RESERVED_SHARED STV_DEFAULT"
__nv_reservedSMEM_offset_0_alias:
	.zero		0
.nv.shared.reserved.0:
	.zero		64
	.weak		__nv_reservedSMEM_tcgen05_partition
	.type		__nv_reservedSMEM_tcgen05_partition,@object
	.size		__nv_reservedSMEM_tcgen05_partition,(.L_0 - __nv_reservedSMEM_tcgen05_partition)
__nv_reservedSMEM_tcgen05_partition:
	.zero		32
.L_0:


//--------------------- .nv.global                --------------------------
	.section	.nv.global,"aw",@nobits
.nv.global:
	.type		_ZN40_INTERNAL_cb8d7dc7_4_k_cu_07af8a6f_197874cute1_E,@object
	.size		_ZN40_INTERNAL_cb8d7dc7_4_k_cu_07af8a6f_197874cute1_E,(_ZN40_INTERNAL_cb8d7dc7_4_k_cu_07af8a6f_197874cuda3std3__45__cpo6cbeginE - _ZN40_INTERNAL_cb8d7dc7_4_k_cu_07af8a6f_197874cute1_E)
_ZN40_INTERNAL_cb8d7dc7_4_k_cu_07af8a6f_197874cute1_E:
	.zero		1
	.type		_ZN40_INTERNAL_cb8d7dc7_4_k_cu_07af8a6f_197874cuda3std3__45__cpo6cbeginE,@object
	.size		_ZN40_INTERNAL_cb8d7dc7_4_k_cu_07af8a6f_197874cuda3std3__45__cpo6cbeginE,(_ZN40_INTERNAL_cb8d7dc7_4_k_cu_07af8a6f_197874cuda3std3__48in_placeE - _ZN40_INTERNAL_cb8d7dc7_4_k_cu_07af8a6f_197874cuda3std3__45__cpo6cbeginE)
_ZN40_INTERNAL_cb8d7dc7_4_k_cu_07af8a6f_197874cuda3std3__45__cpo6cbeginE:
	.zero		1
	.type		_ZN40_INTERNAL_cb8d7dc7_4_k_cu_07af8a6f_197874cuda3std3__48in_placeE,@object
	.size		_ZN40_INTERNAL_cb8d7dc7_4_k_cu_07af8a6f_197874cuda3std3__48in_placeE,(_ZN40_INTERNAL_cb8d7dc7_4_k_cu_07af8a6f_197874cuda3std6ranges3__45__cpo9iter_moveE - _ZN40_INTERNAL_cb8d7dc7_4_k_cu_07af8a6f_197874cuda3std3__48in_placeE)
_ZN40_INTERNAL_cb8d7dc7_4_k_cu_07af8a6f_197874cuda3std3__48in_placeE:
	.zero		1
	.type		_ZN40_INTERNAL_cb8d7dc7_4_k_cu_07af8a6f_197874cuda3std6ranges3__45__cpo9iter_moveE,@object
	.size		_ZN40_INTERNAL_cb8d7dc7_4_k_cu_07af8a6f_197874cuda3std6ranges3__45__cpo9iter_moveE,(_ZN40_INTERNAL_cb8d7dc7_4_k_cu_07af8a6f_197874cuda3std3__45__cpo5beginE - _ZN40_INTERNAL_cb8d7dc7_4_k_cu_07af8a6f_197874cuda3std6ranges3__45__cpo9iter_moveE)
_ZN40_INTERNAL_cb8d7dc7_4_k_cu_07af8a6f_197874cuda3std6ranges3__45__cpo9iter_moveE:
	.zero		1
	.type		_ZN40_INTERNAL_cb8d7dc7_4_k_cu_07af8a6f_197874cuda3std3__45__cpo5beginE,@object
	.size		_ZN40_INTERNAL_cb8d7dc7_4_k_cu_07af8a6f_197874cuda3std3__45__cpo5beginE,(_ZN40_INTERNAL_cb8d7dc7_4_k_cu_07af8a6f_197874cuda3std3__442_GLOBAL__N__cb8d7dc7_4_k_cu_07af8a6f_197876ignoreE - _ZN40_INTERNAL_cb8d7dc7_4_k_cu_07af8a6f_197874cuda3std3__45__cpo5beginE)
_ZN40_INTERNAL_cb8d7dc7_4_k_cu_07af8a6f_197874cuda3std3__45__cpo5beginE:
	.zero		1
	.type		_ZN40_INTERNAL_cb8d7dc7_4_k_cu_07af8a6f_197874cuda3std3__442_GLOBAL__N__cb8d7dc7_4_k_cu_07af8a6f_197876ignoreE,@object
	.size		_ZN40_INTERNAL_cb8d7dc7_4_k_cu_07af8a6f_197874cuda3std3__442_GLOBAL__N__cb8d7dc7_4_k_cu_07af8a6f_197876ignoreE,(_ZN40_INTERNAL_cb8d7dc7_4_k_cu_07af8a6f_197874cute7productE - _ZN40_INTERNAL_cb8d7dc7_4_k_cu_07af8a6f_197874cuda3std3__442_GLOBAL__N__cb8d7dc7_4_k_cu_07af8a6f_197876ignoreE)
_ZN40_INTERNAL_cb8d7dc7_4_k_cu_07af8a6f_197874cuda3std3__442_GLOBAL__N__cb8d7dc7_4_k_cu_07af8a6f_197876ignoreE:
	.zero		1
	.type		_ZN40_INTERNAL_cb8d7dc7_4_k_cu_07af8a6f_197874cute7productE,@object
	.size		_ZN40_INTERNAL_cb8d7dc7_4_k_cu_07af8a6f_197874cute7productE,(_ZN40_INTERNAL_cb8d7dc7_4_k_cu_07af8a6f_197874cuda3std3__45__cpo3endE - _ZN40_INTERNAL_cb8d7dc7_4_k_cu_07af8a6f_197874cute7productE)
_ZN40_INTERNAL_cb8d7dc7_4_k_cu_07af8a6f_197874cute7productE:
	.zero		1
	.type		_ZN40_INTERNAL_cb8d7dc7_4_k_cu_07af8a6f_197874cuda3std3__45__cpo3endE,@object
	.size		_ZN40_INTERNAL_cb8d7dc7_4_k_cu_07af8a6f_197874cuda3std3__45__cpo3endE,(_ZN40_INTERNAL_cb8d7dc7_4_k_cu_07af8a6f_197874cuda3std3__419piecewise_constructE - _ZN40_INTERNAL_cb8d7dc7_4_k_cu_07af8a6f_197874cuda3std3__45__cpo3endE)
_ZN40_INTERNAL_cb8d7dc7_4_k_cu_07af8a6f_197874cuda3std3__45__cpo3endE:
	.zero		1
	.type		_ZN40_INTERNAL_cb8d7dc7_4_k_cu_07af8a6f_197874cuda3std3__419piecewise_constructE,@object
	.size		_ZN40_INTERNAL_cb8d7dc7_4_k_cu_07af8a6f_197874cuda3std3__419piecewise_constructE,(_ZN40_INTERNAL_cb8d7dc7_4_k_cu_07af8a6f_197874cuda3std3__45__cpo4cendE - _ZN40_INTERNAL_cb8d7dc7_4_k_cu_07af8a6f_197874cuda3std3__419piecewise_constructE)
_ZN40_INTERNAL_cb8d7dc7_4_k_cu_07af8a6f_197874cuda3std3__419piecewise_constructE:
	.zero		1
	.type		_ZN40_INTERNAL_cb8d7dc7_4_k_cu_07af8a6f_197874cuda3std3__45__cpo4cendE,@object
	.size		_ZN40_INTERNAL_cb8d7dc7_4_k_cu_07af8a6f_197874cuda3std3__45__cpo4cendE,(_ZN40_INTERNAL_cb8d7dc7_4_k_cu_07af8a6f_197874cuda3std6ranges3__45__cpo4swapE - _ZN40_INTERNAL_cb8d7dc7_4_k_cu_07af8a6f_197874cuda3std3__45__cpo4cendE)
_ZN40_INTERNAL_cb8d7dc7_4_k_cu_07af8a6f_197874cuda3std3__45__cpo4cendE:
	.zero		1
	.type		_ZN40_INTERNAL_cb8d7dc7_4_k_cu_07af8a6f_197874cuda3std6ranges3__45__cpo4swapE,@object
	.size		_ZN40_INTERNAL_cb8d7dc7_4_k_cu_07af8a6f_197874cuda3std6ranges3__45__cpo4swapE,(.L_10 - _ZN40_INTERNAL_cb8d7dc7_4_k_cu_07af8a6f_197874cuda3std6ranges3__45__cpo4swapE)
_ZN40_INTERNAL_cb8d7dc7_4_k_cu_07af8a6f_197874cuda3std6ranges3__45__cpo4swapE:
	.zero		1
.L_10:


//--------------------- .nv.constant0._ZN7cutlass13device_kernelINS_4gemm6kernel13GemmUniversalIN4cute5tupleIJiiiiEEENS1_10collective13CollectiveMmaINS1_46MainloopSm100TmaUmmaWarpSpecializedBlockScaledILi5ELi2ELi2ENS5_IJNS4_1CILi1EEENSA_ILi8EEESB_EEEEENS5_IJNSA_ILi128EEESF_NSA_ILi256EEEEEENS5_IJNS_12float_e2m1_tENS_13float_ue4m3_tEEEENS5_IJNS5_IJlSB_lEEENS4_6LayoutINS5_IJNS5_IJNS5_IJNSA_ILi32EEENSA_ILi4EEEEEEiEEENS5_IJNS5_IJNSA_ILi16EEESO_EEEiEEENS5_IJSB_iEEEEEENS5_IJST_NS5_IJNS5_IJNSA_ILi0EEESB_EEENSA_ILi512EEEEEENS5_IJSW_iEEEEEEEEEEESK_S13_NS4_8TiledMMAINS4_8MMA_AtomIJNS4_17SM100_MMA_MXF4_SSISI_SI_fSJ_Li128ELi128ELi16ELNS4_4UMMA5MajorE0ELS18_0ELNS17_7ScaleInE0ELS19_0EEEEEENSM_INS5_IJSB_SB_SB_EEENS5_IJSW_SW_SW_EEEEENS5_IJNS4_10UnderscoreES1F_S1F_EEEEENS5_IJNS4_23SM90_TMA_LOAD_MULTICASTES1I_EEENS5_IJNS4_14ComposedLayoutINS4_7SwizzleILi3ELi4ELi3EEENS4_18smem_ptr_flag_bitsILi4EEENSM_INS5_IJSC_SG_EEENS5_IJSG_SB_EEEEEEENSM_INS5_IJNS5_IJNS5_IJSP_SB_EEESS_EEESB_NS5_IJSB_SO_EEEEEENS5_IJNS5_IJNS5_IJSS_SY_EEESX_EEESW_NS5_IJSO_SY_EEEEEEEEEEEvNS4_8identityENS5_IJNS4_13SM90_TMA_LOADES24_EEES22_vS23_EENS_8epilogue10collective18CollectiveEpilogueINS27_23Sm100TmaWarpSpecializedILi4ELi2ELi32ELb1ELb0EEEJSH_NS5_IJNSM_ISF_SB_EENSM_ISN_SB_EEEEENS_10bfloat16_tESL_S2F_SL_NS27_6fusion15FusionCallbacksIS2B_NS2G_17LinearCombinationIS2F_fS2F_fLNS_15FloatRoundStyleE2EEESH_S2E_JEEENS4_5SM1004TMEM4LOAD26SM100_TMEM_LOAD_32dp32b32xES24_NS1K_INS1L_ILi2ELi4ELi3EEENS1N_ILi16EEENSM_INS5_IJSC_SN_EEENS5_IJSN_SB_EEEEEEENS4_39AutoVectorizingCopyWithAssumedAlignmentILi128EEENS4_14SM90_TMA_STOREES2V_S2X_S2X_EEEvvEEEEvNT_6ParamsE --------------------------
	.section	.nv.constant0._ZN7cutlass13device_kernelINS_4gemm6kernel13GemmUniversalIN4cute5tupleIJiiiiEEENS1_10collective13CollectiveMmaINS1_46MainloopSm100TmaUmmaWarpSpecializedBlockScaledILi5ELi2ELi2ENS5_IJNS4_1CILi1EEENSA_ILi8EEESB_EEEEENS5_IJNSA_ILi128EEESF_NSA_ILi256EEEEEENS5_IJNS_12float_e2m1_tENS_13float_ue4m3_tEEEENS5_IJNS5_IJlSB_lEEENS4_6LayoutINS5_IJNS5_IJNS5_IJNSA_ILi32EEENSA_ILi4EEEEEEiEEENS5_IJNS5_IJNSA_ILi16EEESO_EEEiEEENS5_IJSB_iEEEEEENS5_IJST_NS5_IJNS5_IJNSA_ILi0EEESB_EEENSA_ILi512EEEEEENS5_IJSW_iEEEEEEEEEEESK_S13_NS4_8TiledMMAINS4_8MMA_AtomIJNS4_17SM100_MMA_MXF4_SSISI_SI_fSJ_Li128ELi128ELi16ELNS4_4UMMA5MajorE0ELS18_0ELNS17_7ScaleInE0ELS19_0EEEEEENSM_INS5_IJSB_SB_SB_EEENS5_IJSW_SW_SW_EEEEENS5_IJNS4_10UnderscoreES1F_S1F_EEEEENS5_IJNS4_23SM90_TMA_LOAD_MULTICASTES1I_EEENS5_IJNS4_14ComposedLayoutINS4_7SwizzleILi3ELi4ELi3EEENS4_18smem_ptr_flag_bitsILi4EEENSM_INS5_IJSC_SG_EEENS5_IJSG_SB_EEEEEEENSM_INS5_IJNS5_IJNS5_IJSP_SB_EEESS_EEESB_NS5_IJSB_SO_EEEEEENS5_IJNS5_IJNS5_IJSS_SY_EEESX_EEESW_NS5_IJSO_SY_EEEEEEEEEEEvNS4_8identityENS5_IJNS4_13SM90_TMA_LOADES24_EEES22_vS23_EENS_8epilogue10collective18CollectiveEpilogueINS27_23Sm100TmaWarpSpecializedILi4ELi2ELi32ELb1ELb0EEEJSH_NS5_IJNSM_ISF_SB_EENSM_ISN_SB_EEEEENS_10bfloat16_tESL_S2F_SL_NS27_6fusion15FusionCallbacksIS2B_NS2G_17LinearCombinationIS2F_fS2F_fLNS_15FloatRoundStyleE2EEESH_S2E_JEEENS4_5SM1004TMEM4LOAD26SM100_TMEM_LOAD_32dp32b32xES24_NS1K_INS1L_ILi2ELi4ELi3EEENS1N_ILi16EEENSM_INS5_IJSC_SN_EEENS5_IJSN_SB_EEEEEEENS4_39AutoVectorizingCopyWithAssumedAlignmentILi128EEENS4_14SM90_TMA_STOREES2V_S2X_S2X_EEEvvEEEEvNT_6ParamsE,"a",@progbits
	.sectionflags	@""
	.align	4
.nv.constant0._ZN7cutlass13device_kernelINS_4gemm6kernel13GemmUniversalIN4cute5tupleIJiiiiEEENS1_10collective13CollectiveMmaINS1_46MainloopSm100TmaUmmaWarpSpecializedBlockScaledILi5ELi2ELi2ENS5_IJNS4_1CILi1EEENSA_ILi8EEESB_EEEEENS5_IJNSA_ILi128EEESF_NSA_ILi256EEEEEENS5_IJNS_12float_e2m1_tENS_13float_ue4m3_tEEEENS5_IJNS5_IJlSB_lEEENS4_6LayoutINS5_IJNS5_IJNS5_IJNSA_ILi32EEENSA_ILi4EEEEEEiEEENS5_IJNS5_IJNSA_ILi16EEESO_EEEiEEENS5_IJSB_iEEEEEENS5_IJST_NS5_IJNS5_IJNSA_ILi0EEESB_EEENSA_ILi512EEEEEENS5_IJSW_iEEEEEEEEEEESK_S13_NS4_8TiledMMAINS4_8MMA_AtomIJNS4_17SM100_MMA_MXF4_SSISI_SI_fSJ_Li128ELi128ELi16ELNS4_4UMMA5MajorE0ELS18_0ELNS17_7ScaleInE0ELS19_0EEEEEENSM_INS5_IJSB_SB_SB_EEENS5_IJSW_SW_SW_EEEEENS5_IJNS4_10UnderscoreES1F_S1F_EEEEENS5_IJNS4_23SM90_TMA_LOAD_MULTICASTES1I_EEENS5_IJNS4_14ComposedLayoutINS4_7SwizzleILi3ELi4ELi3EEENS4_18smem_ptr_flag_bitsILi4EEENSM_INS5_IJSC_SG_EEENS5_IJSG_SB_EEEEEEENSM_INS5_IJNS5_IJNS5_IJSP_SB_EEESS_EEESB_NS5_IJSB_SO_EEEEEENS5_IJNS5_IJNS5_IJSS_SY_EEESX_EEESW_NS5_IJSO_SY_EEEEEEEEEEEvNS4_8identityENS5_IJNS4_13SM90_TMA_LOADES24_EEES22_vS23_EENS_8epilogue10collective18CollectiveEpilogueINS27_23Sm100TmaWarpSpecializedILi4ELi2ELi32ELb1ELb0EEEJSH_NS5_IJNSM_ISF_SB_EENSM_ISN_SB_EEEEENS_10bfloat16_tESL_S2F_SL_NS27_6fusion15FusionCallbacksIS2B_NS2G_17LinearCombinationIS2F_fS2F_fLNS_15FloatRoundStyleE2EEESH_S2E_JEEENS4_5SM1004TMEM4LOAD26SM100_TMEM_LOAD_32dp32b32xES24_NS1K_INS1L_ILi2ELi4ELi3EEENS1N_ILi16EEENSM_INS5_IJSC_SN_EEENS5_IJSN_SB_EEEEEEENS4_39AutoVectorizingCopyWithAssumedAlignmentILi128EEENS4_14SM90_TMA_STOREES2V_S2X_S2X_EEEvvEEEEvNT_6ParamsE:
	.zero		3968


//--------------------- SYMBOLS --------------------------

	.type		.nv.reservedSmem.offset0,@object
	.size		.nv.reservedSmem.offset0,0x4
	.type		.nv.reservedSmem.cap,@object
	.size		.nv.reservedSmem.cap,0x4
	.type		__assertfail,@function
